	.target	sm_100a

	.elftype	@"ET_EXEC"


//--------------------- .note.nv.tkinfo           --------------------------
	.section	.note.nv.tkinfo,"",@"SHT_NOTE"
	.sectionflags	@"SHF_NOTE_NV_TKINFO"
	.tkinfo
        /*0018*/ 	.word	0x00000002
        /*0030*/ 	.string	""
        /*0030*/ 	.string	"ptxas"
        /*0030*/ 	.string	"Cuda compilation tools, release 13.0, V13.0.88"
        /*0030*/ 	.string	"Build cuda_13.0.r13.0/compiler.36424714_0"
        /*0030*/ 	.string	"-arch sm_100a -m 64 "



//--------------------- .note.nv.cuinfo           --------------------------
	.section	.note.nv.cuinfo,"",@"SHT_NOTE"
	.sectionflags	@"SHF_NOTE_NV_CUINFO"
        /*0018*/ 	.short	0x0002
        /*001a*/ 	.short	0x0064
        /*001c*/ 	.short	0x0082
	.zero		2


//--------------------- .nv.info                  --------------------------
	.section	.nv.info,"",@"SHT_CUDA_INFO"
	.align	4


	//----- nvinfo : EIATTR_REGCOUNT
	.align		4
        /*0000*/ 	.byte	0x04, 0x2f
        /*0002*/ 	.short	(.L_20 - .L_19)
	.align		4
.L_19:
        /*0004*/ 	.word	index@(_ZN7cutlass13device_kernelINS_4gemm6kernel13GemmUniversalIN4cute5tupleIJiiiiEEENS1_10collective13CollectiveMmaINS1_35MainloopSm100TmaUmmaWarpSpecializedILi5ELi2ELi4ENS5_IJNS4_1CILi2EEENSA_ILi1EEESC_EEEEENS5_IJNSA_ILi64EEENSA_ILi256EEENSA_ILi128EEEEEENS_12float_e5m2_tENS5_IJlSC_lEEESJ_SK_NS4_8TiledMMAINS4_8MMA_AtomIJNS4_10MMA_TraitsINS4_19SM100_MMA_F8F6F4_SSEJSJ_SJ_fSF_SG_NS4_17integral_constantINS4_4UMMA5MajorELSR_0EEESS_NSP_INSQ_7ScaleInELST_0EEESU_EEEEEENS4_6LayoutINS5_IJSC_SC_SC_EEENS5_IJNSA_ILi0EEESZ_SZ_EEEEENS5_IJNS4_10UnderscoreES12_S12_EEEEENS4_13SM90_TMA_LOADENS4_14ComposedLayoutINS4_7SwizzleILi3ELi4ELi3EEENS4_18smem_ptr_flag_bitsILi8EEENSX_INS5_IJNSA_ILi8EEESH_EEENS5_IJSH_SC_EEEEEEEvNS4_8identityENS4_23SM90_TMA_LOAD_MULTICASTES1F_vS1G_EENS_8epilogue10collective18CollectiveEpilogueINS1J_23Sm100TmaWarpSpecializedILi4ELi2ELi32ELb0ELb0EEEJSI_NS5_IJNSX_ISF_SC_EES1O_EEESJ_SK_SJ_SK_NS1J_6fusion15FusionCallbacksIS1N_NS1Q_17LinearCombinationISJ_fSJ_fLNS_15FloatRoundStyleE2EEESI_S1P_JEEENS4_5SM1004TMEM4LOAD26SM100_TMEM_LOAD_16dp32b32xES15_NS16_INS17_ILi2ELi4ELi3EEES1A_NSX_INS5_IJS1B_SF_EEENS5_IJSF_SC_EEEEEEENS4_39AutoVectorizingCopyWithAssumedAlignmentILi128EEENS4_14SM90_TMA_STOREES24_S26_S26_EEEvvEEEEvNT_6ParamsE)
        /*0008*/ 	.word	0x00000075


	//----- nvinfo : EIATTR_FRAME_SIZE
	.align		4
.L_20:
        /*000c*/ 	.byte	0x04, 0x11
        /*000e*/ 	.short	(.L_22 - .L_21)
	.align		4
.L_21:
        /*0010*/ 	.word	index@($__internal_2_$__cuda_sm10x_tcgen05_guardrail_trap_unallocated_columns_being_dealloced)
        /*0014*/ 	.word	0x00000000


	//----- nvinfo : EIATTR_FRAME_SIZE
	.align		4
.L_22:
        /*0018*/ 	.byte	0x04, 0x11
        /*001a*/ 	.short	(.L_24 - .L_23)
	.align		4
.L_23:
        /*001c*/ 	.word	index@($__internal_1_$__cuda_sm10x_tcgen05_guardrail_trap_phase_invalid_during_alloc)
        /*0020*/ 	.word	0x00000000


	//----- nvinfo : EIATTR_FRAME_SIZE
	.align		4
.L_24:
        /*0024*/ 	.byte	0x04, 0x11
        /*0026*/ 	.short	(.L_26 - .L_25)
	.align		4
.L_25:
        /*0028*/ 	.word	index@($__internal_0_$__cuda_sm10x_tcgen05_guardrail_trap_col_being_dealloced_not_returned_by_alloc)
        /*002c*/ 	.word	0x00000000


	//----- nvinfo : EIATTR_FRAME_SIZE
	.align		4
.L_26:
        /*0030*/ 	.byte	0x04, 0x11
        /*0032*/ 	.short	(.L_28 - .L_27)
	.align		4
.L_27:
        /*0034*/ 	.word	index@(_ZN7cutlass13device_kernelINS_4gemm6kernel13GemmUniversalIN4cute5tupleIJiiiiEEENS1_10collective13CollectiveMmaINS1_35MainloopSm100TmaUmmaWarpSpecializedILi5ELi2ELi4ENS5_IJNS4_1CILi2EEENSA_ILi1EEESC_EEEEENS5_IJNSA_ILi64EEENSA_ILi256EEENSA_ILi128EEEEEENS_12float_e5m2_tENS5_IJlSC_lEEESJ_SK_NS4_8TiledMMAINS4_8MMA_AtomIJNS4_10MMA_TraitsINS4_19SM100_MMA_F8F6F4_SSEJSJ_SJ_fSF_SG_NS4_17integral_constantINS4_4UMMA5MajorELSR_0EEESS_NSP_INSQ_7ScaleInELST_0EEESU_EEEEEENS4_6LayoutINS5_IJSC_SC_SC_EEENS5_IJNSA_ILi0EEESZ_SZ_EEEEENS5_IJNS4_10UnderscoreES12_S12_EEEEENS4_13SM90_TMA_LOADENS4_14ComposedLayoutINS4_7SwizzleILi3ELi4ELi3EEENS4_18smem_ptr_flag_bitsILi8EEENSX_INS5_IJNSA_ILi8EEESH_EEENS5_IJSH_SC_EEEEEEEvNS4_8identityENS4_23SM90_TMA_LOAD_MULTICASTES1F_vS1G_EENS_8epilogue10collective18CollectiveEpilogueINS1J_23Sm100TmaWarpSpecializedILi4ELi2ELi32ELb0ELb0EEEJSI_NS5_IJNSX_ISF_SC_EES1O_EEESJ_SK_SJ_SK_NS1J_6fusion15FusionCallbacksIS1N_NS1Q_17LinearCombinationISJ_fSJ_fLNS_15FloatRoundStyleE2EEESI_S1P_JEEENS4_5SM1004TMEM4LOAD26SM100_TMEM_LOAD_16dp32b32xES15_NS16_INS17_ILi2ELi4ELi3EEES1A_NSX_INS5_IJS1B_SF_EEENS5_IJSF_SC_EEEEEEENS4_39AutoVectorizingCopyWithAssumedAlignmentILi128EEENS4_14SM90_TMA_STOREES24_S26_S26_EEEvvEEEEvNT_6ParamsE)
        /*0038*/ 	.word	0x00000000


	//----- nvinfo : EIATTR_MIN_STACK_SIZE
	.align		4
.L_28:
        /*003c*/ 	.byte	0x04, 0x12
        /*003e*/ 	.short	(.L_30 - .L_29)
	.align		4
.L_29:
        /*0040*/ 	.word	index@(_ZN7cutlass13device_kernelINS_4gemm6kernel13GemmUniversalIN4cute5tupleIJiiiiEEENS1_10collective13CollectiveMmaINS1_35MainloopSm100TmaUmmaWarpSpecializedILi5ELi2ELi4ENS5_IJNS4_1CILi2EEENSA_ILi1EEESC_EEEEENS5_IJNSA_ILi64EEENSA_ILi256EEENSA_ILi128EEEEEENS_12float_e5m2_tENS5_IJlSC_lEEESJ_SK_NS4_8TiledMMAINS4_8MMA_AtomIJNS4_10MMA_TraitsINS4_19SM100_MMA_F8F6F4_SSEJSJ_SJ_fSF_SG_NS4_17integral_constantINS4_4UMMA5MajorELSR_0EEESS_NSP_INSQ_7ScaleInELST_0EEESU_EEEEEENS4_6LayoutINS5_IJSC_SC_SC_EEENS5_IJNSA_ILi0EEESZ_SZ_EEEEENS5_IJNS4_10UnderscoreES12_S12_EEEEENS4_13SM90_TMA_LOADENS4_14ComposedLayoutINS4_7SwizzleILi3ELi4ELi3EEENS4_18smem_ptr_flag_bitsILi8EEENSX_INS5_IJNSA_ILi8EEESH_EEENS5_IJSH_SC_EEEEEEEvNS4_8identityENS4_23SM90_TMA_LOAD_MULTICASTES1F_vS1G_EENS_8epilogue10collective18CollectiveEpilogueINS1J_23Sm100TmaWarpSpecializedILi4ELi2ELi32ELb0ELb0EEEJSI_NS5_IJNSX_ISF_SC_EES1O_EEESJ_SK_SJ_SK_NS1J_6fusion15FusionCallbacksIS1N_NS1Q_17LinearCombinationISJ_fSJ_fLNS_15FloatRoundStyleE2EEESI_S1P_JEEENS4_5SM1004TMEM4LOAD26SM100_TMEM_LOAD_16dp32b32xES15_NS16_INS17_ILi2ELi4ELi3EEES1A_NSX_INS5_IJS1B_SF_EEENS5_IJSF_SC_EEEEEEENS4_39AutoVectorizingCopyWithAssumedAlignmentILi128EEENS4_14SM90_TMA_STOREES24_S26_S26_EEEvvEEEEvNT_6ParamsE)
        /*0044*/ 	.word	0x00000000
.L_30:


//--------------------- .nv.compat                --------------------------
	.section	.nv.compat,"",@"SHT_CUDA_COMPAT_INFO"
	.align	4
        /*0000*/ 	.byte	0x02, 0x09, 0x01, 0x00, 0x02, 0x02, 0x02, 0x00, 0x02, 0x05, 0x05, 0x00, 0x03, 0x07, 0x01, 0x01
        /*0010*/ 	.byte	0x02, 0x03, 0x01, 0x00, 0x02, 0x06, 0x01, 0x00, 0x04, 0x0b, 0x08, 0x00, 0x09, 0x00, 0x00, 0x00
        /*0020*/ 	.byte	0x00, 0x00, 0x00, 0x00


//--------------------- .nv.info._ZN7cutlass13device_kernelINS_4gemm6kernel13GemmUniversalIN4cute5tupleIJiiiiEEENS1_10collective13CollectiveMmaINS1_35MainloopSm100TmaUmmaWarpSpecializedILi5ELi2ELi4ENS5_IJNS4_1CILi2EEENSA_ILi1EEESC_EEEEENS5_IJNSA_ILi64EEENSA_ILi256EEENSA_ILi128EEEEEENS_12float_e5m2_tENS5_IJlSC_lEEESJ_SK_NS4_8TiledMMAINS4_8MMA_AtomIJNS4_10MMA_TraitsINS4_19SM100_MMA_F8F6F4_SSEJSJ_SJ_fSF_SG_NS4_17integral_constantINS4_4UMMA5MajorELSR_0EEESS_NSP_INSQ_7ScaleInELST_0EEESU_EEEEEENS4_6LayoutINS5_IJSC_SC_SC_EEENS5_IJNSA_ILi0EEESZ_SZ_EEEEENS5_IJNS4_10UnderscoreES12_S12_EEEEENS4_13SM90_TMA_LOADENS4_14ComposedLayoutINS4_7SwizzleILi3ELi4ELi3EEENS4_18smem_ptr_flag_bitsILi8EEENSX_INS5_IJNSA_ILi8EEESH_EEENS5_IJSH_SC_EEEEEEEvNS4_8identityENS4_23SM90_TMA_LOAD_MULTICASTES1F_vS1G_EENS_8epilogue10collective18CollectiveEpilogueINS1J_23Sm100TmaWarpSpecializedILi4ELi2ELi32ELb0ELb0EEEJSI_NS5_IJNSX_ISF_SC_EES1O_EEESJ_SK_SJ_SK_NS1J_6fusion15FusionCallbacksIS1N_NS1Q_17LinearCombinationISJ_fSJ_fLNS_15FloatRoundStyleE2EEESI_S1P_JEEENS4_5SM1004TMEM4LOAD26SM100_TMEM_LOAD_16dp32b32xES15_NS16_INS17_ILi2ELi4ELi3EEES1A_NSX_INS5_IJS1B_SF_EEENS5_IJSF_SC_EEEEEEENS4_39AutoVectorizingCopyWithAssumedAlignmentILi128EEENS4_14SM90_TMA_STOREES24_S26_S26_EEEvvEEEEvNT_6ParamsE --------------------------
	.section	.nv.info._ZN7cutlass13device_kernelINS_4gemm6kernel13GemmUniversalIN4cute5tupleIJiiiiEEENS1_10collective13CollectiveMmaINS1_35MainloopSm100TmaUmmaWarpSpecializedILi5ELi2ELi4ENS5_IJNS4_1CILi2EEENSA_ILi1EEESC_EEEEENS5_IJNSA_ILi64EEENSA_ILi256EEENSA_ILi128EEEEEENS_12float_e5m2_tENS5_IJlSC_lEEESJ_SK_NS4_8TiledMMAINS4_8MMA_AtomIJNS4_10MMA_TraitsINS4_19SM100_MMA_F8F6F4_SSEJSJ_SJ_fSF_SG_NS4_17integral_constantINS4_4UMMA5MajorELSR_0EEESS_NSP_INSQ_7ScaleInELST_0EEESU_EEEEEENS4_6LayoutINS5_IJSC_SC_SC_EEENS5_IJNSA_ILi0EEESZ_SZ_EEEEENS5_IJNS4_10UnderscoreES12_S12_EEEEENS4_13SM90_TMA_LOADENS4_14ComposedLayoutINS4_7SwizzleILi3ELi4ELi3EEENS4_18smem_ptr_flag_bitsILi8EEENSX_INS5_IJNSA_ILi8EEESH_EEENS5_IJSH_SC_EEEEEEEvNS4_8identityENS4_23SM90_TMA_LOAD_MULTICASTES1F_vS1G_EENS_8epilogue10collective18CollectiveEpilogueINS1J_23Sm100TmaWarpSpecializedILi4ELi2ELi32ELb0ELb0EEEJSI_NS5_IJNSX_ISF_SC_EES1O_EEESJ_SK_SJ_SK_NS1J_6fusion15FusionCallbacksIS1N_NS1Q_17LinearCombinationISJ_fSJ_fLNS_15FloatRoundStyleE2EEESI_S1P_JEEENS4_5SM1004TMEM4LOAD26SM100_TMEM_LOAD_16dp32b32xES15_NS16_INS17_ILi2ELi4ELi3EEES1A_NSX_INS5_IJS1B_SF_EEENS5_IJSF_SC_EEEEEEENS4_39AutoVectorizingCopyWithAssumedAlignmentILi128EEENS4_14SM90_TMA_STOREES24_S26_S26_EEEvvEEEEvNT_6ParamsE,"",@"SHT_CUDA_INFO"
	.sectionflags	@""
	.align	4


	//----- nvinfo : EIATTR_CUDA_API_VERSION
	.align		4
        /*0000*/ 	.byte	0x04, 0x37
        /*0002*/ 	.short	(.L_32 - .L_31)
.L_31:
        /*0004*/ 	.word	0x00000082


	//----- nvinfo : EIATTR_KPARAM_INFO
	.align		4
.L_32:
        /*0008*/ 	.byte	0x04, 0x17
        /*000a*/ 	.short	(.L_34 - .L_33)
.L_33:
        /*000c*/ 	.word	0x00000000
        /*0010*/ 	.short	0x0000
        /*0012*/ 	.short	0x0000
        /*0014*/ 	.byte	0x00, 0xf0, 0x01, 0x20


	//----- nvinfo : EIATTR_AT_ENTRY_FRAGMENTS
	.align		4
.L_34:
        /*0018*/ 	.byte	0x04, 0x4f
        /*001a*/ 	.short	(.L_36 - .L_35)


	//   ....[0]....
.L_35:
        /*001c*/ 	.word	0x00000006


	//----- nvinfo : EIATTR_RESERVED_SMEM_USED
	.align		4
.L_36:
        /*0020*/ 	.byte	0x01, 0x41
	.zero		2


	//----- nvinfo : EIATTR_SPARSE_MMA_MASK
	.align		4
        /*0024*/ 	.byte	0x03, 0x50
        /*0026*/ 	.short	0x0000


	//----- nvinfo : EIATTR_TCGEN05_1CTA_USED
	.align		4
        /*0028*/ 	.byte	0x01, 0x51
	.zero		2


	//----- nvinfo : EIATTR_MAXREG_COUNT
	.align		4
        /*002c*/ 	.byte	0x03, 0x1b
        /*002e*/ 	.short	0x00ff


	//----- nvinfo : EIATTR_NUM_BARRIERS
	.align		4
        /*0030*/ 	.byte	0x02, 0x4c
        /*0032*/ 	.byte	0x07
	.zero		1


	//----- nvinfo : EIATTR_EXTERNS
	.align		4
        /*0034*/ 	.byte	0x04, 0x0f
        /*0036*/ 	.short	(.L_38 - .L_37)


	//   ....[0]....
	.align		4
.L_37:
        /*0038*/ 	.word	index@(__assertfail)


	//----- nvinfo : EIATTR_MERCURY_ISA_VERSION
	.align		4
.L_38:
        /*003c*/ 	.byte	0x03, 0x5f
        /*003e*/ 	.short	0x0101


	//----- nvinfo : EIATTR_INT_WARP_WIDE_INSTR_OFFSETS
	.align		4
        /*0040*/ 	.byte	0x04, 0x31
        /*0042*/ 	.short	(.L_40 - .L_39)


	//   ....[0]....
.L_39:
        /*0044*/ 	.word	0x00003d70


	//   ....[1]....
        /*0048*/ 	.word	0x00003d90


	//   ....[2]....
        /*004c*/ 	.word	0x00003dc0


	//   ....[3]....
        /*0050*/ 	.word	0x000049d0


	//   ....[4]....
        /*0054*/ 	.word	0x00004a30


	//   ....[5]....
        /*0058*/ 	.word	0x00004b10


	//   ....[6]....
        /*005c*/ 	.word	0x00004b90


	//   ....[7]....
        /*0060*/ 	.word	0x00004c80


	//   ....[8]....
        /*0064*/ 	.word	0x00004d10


	//   ....[9]....
        /*0068*/ 	.word	0x00004e00


	//   ....[10]....
        /*006c*/ 	.word	0x00004eb0


	//----- nvinfo : EIATTR_COOP_GROUP_MASK_REGIDS
	.align		4
.L_40:
        /*0070*/ 	.byte	0x04, 0x29
        /*0072*/ 	.short	(.L_42 - .L_41)


	//   ....[0]....
.L_41:
        /*0074*/ 	.word	0xffffffff


	//   ....[1]....
        /*0078*/ 	.word	0xffffffff


	//   ....[2]....
        /*007c*/ 	.word	0xffffffff


	//   ....[3]....
        /*0080*/ 	.word	0xffffffff


	//   ....[4]....
        /*0084*/ 	.word	0xffffffff


	//   ....[5]....
        /*0088*/ 	.word	0xffffffff


	//   ....[6]....
        /*008c*/ 	.word	0xffffffff


	//   ....[7]....
        /*0090*/ 	.word	0xffffffff


	//   ....[8]....
        /*0094*/ 	.word	0xffffffff


	//   ....[9]....
        /*0098*/ 	.word	0xffffffff


	//   ....[10]....
        /*009c*/ 	.word	0xffffffff


	//   ....[11]....
        /*00a0*/ 	.word	0xffffffff


	//   ....[12]....
        /*00a4*/ 	.word	0xffffffff


	//   ....[13]....
        /*00a8*/ 	.word	0xffffffff


	//----- nvinfo : EIATTR_COOP_GROUP_INSTR_OFFSETS
	.align		4
.L_42:
        /*00ac*/ 	.byte	0x04, 0x28
        /*00ae*/ 	.short	(.L_44 - .L_43)


	//   ....[0]....
.L_43:
        /*00b0*/ 	.word	0x00000080


	//   ....[1]....
        /*00b4*/ 	.word	0x000004f0


	//   ....[2]....
        /*00b8*/ 	.word	0x000006b0


	//   ....[3]....
        /*00bc*/ 	.word	0x00000850


	//   ....[4]....
        /*00c0*/ 	.word	0x00000950


	//   ....[5]....
        /*00c4*/ 	.word	0x00000ac0


	//   ....[6]....
        /*00c8*/ 	.word	0x00000c60


	//   ....[7]....
        /*00cc*/ 	.word	0x00000e10


	//   ....[8]....
        /*00d0*/ 	.word	0x00001ff0


	//   ....[9]....
        /*00d4*/ 	.word	0x00002f60


	//   ....[10]....
        /*00d8*/ 	.word	0x00003170


	//   ....[11]....
        /*00dc*/ 	.word	0x000031a0


	//   ....[12]....
        /*00e0*/ 	.word	0x00003c50


	//   ....[13]....
        /*00e4*/ 	.word	0x00003e80


	//----- nvinfo : EIATTR_VRC_CTA_INIT_COUNT
	.align		4
.L_44:
        /*00e8*/ 	.byte	0x02, 0x4a
        /*00ea*/ 	.byte	0x80
	.zero		1


	//----- nvinfo : EIATTR_SYSCALL_OFFSETS
	.align		4
        /*00ec*/ 	.byte	0x04, 0x46
        /*00ee*/ 	.short	(.L_46 - .L_45)


	//   ....[0]....
.L_45:
        /*00f0*/ 	.word	0x00005b40


	//   ....[1]....
        /*00f4*/ 	.word	0x00005c80


	//   ....[2]....
        /*00f8*/ 	.word	0x000064b0


	//   ....[3]....
        /*00fc*/ 	.word	0x00007240


	//   ....[4]....
        /*0100*/ 	.word	0x00007f90


	//   ....[5]....
        /*0104*/ 	.word	0x00008d10


	//----- nvinfo : EIATTR_MBARRIER_INSTR_OFFSETS
	.align		4
.L_46:
        /*0108*/ 	.byte	0x04, 0x39
        /*010a*/ 	.short	(.L_48 - .L_47)


	//   ....[0]....
.L_47:
        /*010c*/ 	.word	0x00000600
        /*0110*/ 	.word	0x000000ff
        /*0114*/ 	.word	0x00000000
        /*0118*/ 	.short	0x0100
        /*011a*/ 	.byte	0x04
	.zero		1


	//   ....[1]....
        /*011c*/ 	.word	0x00000610
        /*0120*/ 	.word	0x000000ff
        /*0124*/ 	.word	0x00000028
        /*0128*/ 	.short	0x0100
        /*012a*/ 	.byte	0x04
	.zero		1


	//   ....[2]....
        /*012c*/ 	.word	0x00000620
        /*0130*/ 	.word	0x000000ff
        /*0134*/ 	.word	0x00000008
        /*0138*/ 	.short	0x0100
        /*013a*/ 	.byte	0x04
	.zero		1


	//   ....[3]....
        /*013c*/ 	.word	0x00000630
        /*0140*/ 	.word	0x000000ff
        /*0144*/ 	.word	0x00000030
        /*0148*/ 	.short	0x0100
        /*014a*/ 	.byte	0x04
	.zero		1


	//   ....[4]....
        /*014c*/ 	.word	0x00000640
        /*0150*/ 	.word	0x000000ff
        /*0154*/ 	.word	0x00000010
        /*0158*/ 	.short	0x0100
        /*015a*/ 	.byte	0x04
	.zero		1


	//   ....[5]....
        /*015c*/ 	.word	0x00000650
        /*0160*/ 	.word	0x000000ff
        /*0164*/ 	.word	0x00000038
        /*0168*/ 	.short	0x0100
        /*016a*/ 	.byte	0x04
	.zero		1


	//   ....[6]....
        /*016c*/ 	.word	0x00000660
        /*0170*/ 	.word	0x000000ff
        /*0174*/ 	.word	0x00000018
        /*0178*/ 	.short	0x0100
        /*017a*/ 	.byte	0x04
	.zero		1


	//   ....[7]....
        /*017c*/ 	.word	0x00000670
        /*0180*/ 	.word	0x000000ff
        /*0184*/ 	.word	0x00000040
        /*0188*/ 	.short	0x0100
        /*018a*/ 	.byte	0x04
	.zero		1


	//   ....[8]....
        /*018c*/ 	.word	0x00000680
        /*0190*/ 	.word	0x000000ff
        /*0194*/ 	.word	0x00000020
        /*0198*/ 	.short	0x0100
        /*019a*/ 	.byte	0x04
	.zero		1


	//   ....[9]....
        /*019c*/ 	.word	0x00000690
        /*01a0*/ 	.word	0x000000ff
        /*01a4*/ 	.word	0x00000048
        /*01a8*/ 	.short	0x0100
        /*01aa*/ 	.byte	0x04
	.zero		1


	//   ....[10]....
        /*01ac*/ 	.word	0x000007c0
        /*01b0*/ 	.word	0x000000ff
        /*01b4*/ 	.word	0x00000050
        /*01b8*/ 	.short	0x0100
        /*01ba*/ 	.byte	0x04
	.zero		1


	//   ....[11]....
        /*01bc*/ 	.word	0x000007d0
        /*01c0*/ 	.word	0x000000ff
        /*01c4*/ 	.word	0x00000070
        /*01c8*/ 	.short	0x0100
        /*01ca*/ 	.byte	0x04
	.zero		1


	//   ....[12]....
        /*01cc*/ 	.word	0x000007e0
        /*01d0*/ 	.word	0x000000ff
        /*01d4*/ 	.word	0x00000058
        /*01d8*/ 	.short	0x0100
        /*01da*/ 	.byte	0x04
	.zero		1


	//   ....[13]....
        /*01dc*/ 	.word	0x000007f0
        /*01e0*/ 	.word	0x000000ff
        /*01e4*/ 	.word	0x00000078
        /*01e8*/ 	.short	0x0100
        /*01ea*/ 	.byte	0x04
	.zero		1


	//   ....[14]....
        /*01ec*/ 	.word	0x00000800
        /*01f0*/ 	.word	0x000000ff
        /*01f4*/ 	.word	0x00000060
        /*01f8*/ 	.short	0x0100
        /*01fa*/ 	.byte	0x04
	.zero		1


	//   ....[15]....
        /*01fc*/ 	.word	0x00000810
        /*0200*/ 	.word	0x000000ff
        /*0204*/ 	.word	0x00000080
        /*0208*/ 	.short	0x0100
        /*020a*/ 	.byte	0x04
	.zero		1


	//   ....[16]....
        /*020c*/ 	.word	0x00000820
        /*0210*/ 	.word	0x000000ff
        /*0214*/ 	.word	0x00000068
        /*0218*/ 	.short	0x0100
        /*021a*/ 	.byte	0x04
	.zero		1


	//   ....[17]....
        /*021c*/ 	.word	0x00000830
        /*0220*/ 	.word	0x000000ff
        /*0224*/ 	.word	0x00000088
        /*0228*/ 	.short	0x0100
        /*022a*/ 	.byte	0x04
	.zero		1


	//   ....[18]....
        /*022c*/ 	.word	0x00000920
        /*0230*/ 	.word	0x000000ff
        /*0234*/ 	.word	0x00000090
        /*0238*/ 	.short	0x0100
        /*023a*/ 	.byte	0x06
	.zero		1


	//   ....[19]....
        /*023c*/ 	.word	0x00000930
        /*0240*/ 	.word	0x000000ff
        /*0244*/ 	.word	0x00000098
        /*0248*/ 	.short	0x0100
        /*024a*/ 	.byte	0x06
	.zero		1


	//   ....[20]....
        /*024c*/ 	.word	0x00000a70
        /*0250*/ 	.word	0x000000ff
        /*0254*/ 	.word	0x000000a0
        /*0258*/ 	.short	0x0100
        /*025a*/ 	.byte	0x06
	.zero		1


	//   ....[21]....
        /*025c*/ 	.word	0x00000a80
        /*0260*/ 	.word	0x000000ff
        /*0264*/ 	.word	0x000000b0
        /*0268*/ 	.short	0x0100
        /*026a*/ 	.byte	0x06
	.zero		1


	//   ....[22]....
        /*026c*/ 	.word	0x00000a90
        /*0270*/ 	.word	0x000000ff
        /*0274*/ 	.word	0x000000a8
        /*0278*/ 	.short	0x0100
        /*027a*/ 	.byte	0x06
	.zero		1


	//   ....[23]....
        /*027c*/ 	.word	0x00000aa0
        /*0280*/ 	.word	0x000000ff
        /*0284*/ 	.word	0x000000b8
        /*0288*/ 	.short	0x0100
        /*028a*/ 	.byte	0x06
	.zero		1


	//   ....[24]....
        /*028c*/ 	.word	0x00000bd0
        /*0290*/ 	.word	0x000000ff
        /*0294*/ 	.word	0x000000c0
        /*0298*/ 	.short	0x0100
        /*029a*/ 	.byte	0x04
	.zero		1


	//   ....[25]....
        /*029c*/ 	.word	0x00000be0
        /*02a0*/ 	.word	0x000000ff
        /*02a4*/ 	.word	0x000000e0
        /*02a8*/ 	.short	0x0100
        /*02aa*/ 	.byte	0x04
	.zero		1


	//   ....[26]....
        /*02ac*/ 	.word	0x00000bf0
        /*02b0*/ 	.word	0x000000ff
        /*02b4*/ 	.word	0x000000c8
        /*02b8*/ 	.short	0x0100
        /*02ba*/ 	.byte	0x04
	.zero		1


	//   ....[27]....
        /*02bc*/ 	.word	0x00000c00
        /*02c0*/ 	.word	0x000000ff
        /*02c4*/ 	.word	0x000000e8
        /*02c8*/ 	.short	0x0100
        /*02ca*/ 	.byte	0x04
	.zero		1


	//   ....[28]....
        /*02cc*/ 	.word	0x00000c10
        /*02d0*/ 	.word	0x000000ff
        /*02d4*/ 	.word	0x000000d0
        /*02d8*/ 	.short	0x0100
        /*02da*/ 	.byte	0x04
	.zero		1


	//   ....[29]....
        /*02dc*/ 	.word	0x00000c20
        /*02e0*/ 	.word	0x000000ff
        /*02e4*/ 	.word	0x000000f0
        /*02e8*/ 	.short	0x0100
        /*02ea*/ 	.byte	0x04
	.zero		1


	//   ....[30]....
        /*02ec*/ 	.word	0x00000c30
        /*02f0*/ 	.word	0x000000ff
        /*02f4*/ 	.word	0x000000d8
        /*02f8*/ 	.short	0x0100
        /*02fa*/ 	.byte	0x04
	.zero		1


	//   ....[31]....
        /*02fc*/ 	.word	0x00000c40
        /*0300*/ 	.word	0x000000ff
        /*0304*/ 	.word	0x000000f8
        /*0308*/ 	.short	0x0100
        /*030a*/ 	.byte	0x04
	.zero		1


	//   ....[32]....
        /*030c*/ 	.word	0x00000d30
        /*0310*/ 	.word	0x000000ff
        /*0314*/ 	.word	0x00000100
        /*0318*/ 	.short	0x0100
        /*031a*/ 	.byte	0x04
	.zero		1


	//   ....[33]....
        /*031c*/ 	.word	0x00000d40
        /*0320*/ 	.word	0x000000ff
        /*0324*/ 	.word	0x00000110
        /*0328*/ 	.short	0x0100
        /*032a*/ 	.byte	0x04
	.zero		1


	//   ....[34]....
        /*032c*/ 	.word	0x00000d50
        /*0330*/ 	.word	0x000000ff
        /*0334*/ 	.word	0x00000108
        /*0338*/ 	.short	0x0100
        /*033a*/ 	.byte	0x04
	.zero		1


	//   ....[35]....
        /*033c*/ 	.word	0x00000d60
        /*0340*/ 	.word	0x000000ff
        /*0344*/ 	.word	0x00000118
        /*0348*/ 	.short	0x0100
        /*034a*/ 	.byte	0x04
	.zero		1


	//   ....[36]....
        /*034c*/ 	.word	0x000018a0
        /*0350*/ 	.word	0x00000000
        /*0354*/ 	.word	0x00000110
        /*0358*/ 	.short	0x010a
        /*035a*/ 	.byte	0xff
	.zero		1


	//   ....[37]....
        /*035c*/ 	.word	0x000018c0
        /*0360*/ 	.word	0x00000000
        /*0364*/ 	.word	0x00000100
        /*0368*/ 	.short	0x0101
        /*036a*/ 	.byte	0xff
	.zero		1


	//   ....[38]....
        /*036c*/ 	.word	0x00001980
        /*0370*/ 	.word	0x000000ff
        /*0374*/ 	.word	0x00000028
        /*0378*/ 	.short	0x010a
        /*037a*/ 	.byte	0x04
	.zero		1


	//   ....[39]....
        /*037c*/ 	.word	0x00001a00
        /*0380*/ 	.word	0x000000ff
        /*0384*/ 	.word	0x00000028
        /*0388*/ 	.short	0x010a
        /*038a*/ 	.byte	0x21
	.zero		1


	//   ....[40]....
        /*038c*/ 	.word	0x00001b90
        /*0390*/ 	.word	0x000000ff
        /*0394*/ 	.word	0x00000028
        /*0398*/ 	.short	0x010a
        /*039a*/ 	.byte	0x08
	.zero		1


	//   ....[41]....
        /*039c*/ 	.word	0x00001cb0
        /*03a0*/ 	.word	0x000000ff
        /*03a4*/ 	.word	0x00000098
        /*03a8*/ 	.short	0x0101
        /*03aa*/ 	.byte	0x07
	.zero		1


	//   ....[42]....
        /*03ac*/ 	.word	0x00001cd0
        /*03b0*/ 	.word	0x000000ff
        /*03b4*/ 	.word	0x00000028
        /*03b8*/ 	.short	0x010a
        /*03ba*/ 	.byte	0x04
	.zero		1


	//   ....[43]....
        /*03bc*/ 	.word	0x00001d50
        /*03c0*/ 	.word	0x000000ff
        /*03c4*/ 	.word	0x00000028
        /*03c8*/ 	.short	0x010a
        /*03ca*/ 	.byte	0x09
	.zero		1


	//   ....[44]....
        /*03cc*/ 	.word	0x00001ef0
        /*03d0*/ 	.word	0x000000ff
        /*03d4*/ 	.word	0x00000028
        /*03d8*/ 	.short	0x010a
        /*03da*/ 	.byte	0x06
	.zero		1


	//   ....[45]....
        /*03dc*/ 	.word	0x00002020
        /*03e0*/ 	.word	0x00000003
        /*03e4*/ 	.word	0x000000a0
        /*03e8*/ 	.short	0x010a
        /*03ea*/ 	.byte	0xff
	.zero		1


	//   ....[46]....
        /*03ec*/ 	.word	0x00002170
        /*03f0*/ 	.word	0x00000000
        /*03f4*/ 	.word	0x00000000
        /*03f8*/ 	.short	0x0101
        /*03fa*/ 	.byte	0xff
	.zero		1


	//   ....[47]....
        /*03fc*/ 	.word	0x00002720
        /*0400*/ 	.word	0x000000ff
        /*0404*/ 	.word	0x00000000
        /*0408*/ 	.short	0x010a
        /*040a*/ 	.byte	0x04
	.zero		1


	//   ....[48]....
        /*040c*/ 	.word	0x000027b0
        /*0410*/ 	.word	0x000000ff
        /*0414*/ 	.word	0x00000000
        /*0418*/ 	.short	0x010a
        /*041a*/ 	.byte	0x05
	.zero		1


	//   ....[49]....
        /*041c*/ 	.word	0x00002840
        /*0420*/ 	.word	0x000000ff
        /*0424*/ 	.word	0x00000000
        /*0428*/ 	.short	0x010a
        /*042a*/ 	.byte	0x05
	.zero		1


	//   ....[50]....
        /*042c*/ 	.word	0x000028d0
        /*0430*/ 	.word	0x000000ff
        /*0434*/ 	.word	0x00000000
        /*0438*/ 	.short	0x010a
        /*043a*/ 	.byte	0x05
	.zero		1


	//   ....[51]....
        /*043c*/ 	.word	0x00002970
        /*0440*/ 	.word	0x00000000
        /*0444*/ 	.word	0x00000000
        /*0448*/ 	.short	0x010a
        /*044a*/ 	.byte	0xff
	.zero		1


	//   ....[52]....
        /*044c*/ 	.word	0x00002ab0
        /*0450*/ 	.word	0x00000002
        /*0454*/ 	.word	0x00000100
        /*0458*/ 	.short	0x010a
        /*045a*/ 	.byte	0xff
	.zero		1


	//   ....[53]....
        /*045c*/ 	.word	0x00002b10
        /*0460*/ 	.word	0x00000004
        /*0464*/ 	.word	0x00000000
        /*0468*/ 	.short	0x0101
        /*046a*/ 	.byte	0xff
	.zero		1


	//   ....[54]....
        /*046c*/ 	.word	0x00002b30
        /*0470*/ 	.word	0x000000ff
        /*0474*/ 	.word	0x000000b0
        /*0478*/ 	.short	0x010a
        /*047a*/ 	.byte	0x04
	.zero		1


	//   ....[55]....
        /*047c*/ 	.word	0x00002c50
        /*0480*/ 	.word	0x00000002
        /*0484*/ 	.word	0x000000a0
        /*0488*/ 	.short	0x010a
        /*048a*/ 	.byte	0xff
	.zero		1


	//   ....[56]....
        /*048c*/ 	.word	0x00002d60
        /*0490*/ 	.word	0x00000002
        /*0494*/ 	.word	0x00000000
        /*0498*/ 	.short	0x0101
        /*049a*/ 	.byte	0xff
	.zero		1


	//   ....[57]....
        /*049c*/ 	.word	0x00002df0
        /*04a0*/ 	.word	0x000000ff
        /*04a4*/ 	.word	0x000000b0
        /*04a8*/ 	.short	0x0106
        /*04aa*/ 	.byte	0x04
	.zero		1


	//   ....[58]....
        /*04ac*/ 	.word	0x00002e10
        /*04b0*/ 	.word	0x000000ff
        /*04b4*/ 	.word	0x000000b0
        /*04b8*/ 	.short	0x010a
        /*04ba*/ 	.byte	0x04
	.zero		1


	//   ....[59]....
        /*04bc*/ 	.word	0x00002ea0
        /*04c0*/ 	.word	0x000000ff
        /*04c4*/ 	.word	0x000000b0
        /*04c8*/ 	.short	0x0106
        /*04ca*/ 	.byte	0x07
	.zero		1


	//   ....[60]....
        /*04cc*/ 	.word	0x00002ee0
        /*04d0*/ 	.word	0x00000000
        /*04d4*/ 	.word	0x000000b0
        /*04d8*/ 	.short	0x010a
        /*04da*/ 	.byte	0xff
	.zero		1


	//   ....[61]....
        /*04dc*/ 	.word	0x00003440
        /*04e0*/ 	.word	0x00000000
        /*04e4*/ 	.word	0x000000a0
        /*04e8*/ 	.short	0x010a
        /*04ea*/ 	.byte	0xff
	.zero		1


	//   ....[62]....
        /*04ec*/ 	.word	0x00003540
        /*04f0*/ 	.word	0x00000003
        /*04f4*/ 	.word	0x00000000
        /*04f8*/ 	.short	0x0101
        /*04fa*/ 	.byte	0xff
	.zero		1


	//   ....[63]....
        /*04fc*/ 	.word	0x00003550
        /*0500*/ 	.word	0x000000ff
        /*0504*/ 	.word	0x00000000
        /*0508*/ 	.short	0x010a
        /*050a*/ 	.byte	0x04
	.zero		1


	//   ....[64]....
        /*050c*/ 	.word	0x000035d0
        /*0510*/ 	.word	0x000000ff
        /*0514*/ 	.word	0x000000e0
        /*0518*/ 	.short	0x010a
        /*051a*/ 	.byte	0x1f
	.zero		1


	//   ....[65]....
        /*051c*/ 	.word	0x000036b0
        /*0520*/ 	.word	0x000000ff
        /*0524*/ 	.word	0x00000000
        /*0528*/ 	.short	0x010a
        /*052a*/ 	.byte	0x05
	.zero		1


	//   ....[66]....
        /*052c*/ 	.word	0x000037f0
        /*0530*/ 	.word	0x000000ff
        /*0534*/ 	.word	0x00000000
        /*0538*/ 	.short	0x010a
        /*053a*/ 	.byte	0x04
	.zero		1


	//   ....[67]....
        /*053c*/ 	.word	0x00003a80
        /*0540*/ 	.word	0x000000ff
        /*0544*/ 	.word	0x00000000
        /*0548*/ 	.short	0x010a
        /*054a*/ 	.byte	0x04
	.zero		1


	//   ....[68]....
        /*054c*/ 	.word	0x00003b10
        /*0550*/ 	.word	0x000000ff
        /*0554*/ 	.word	0x00000000
        /*0558*/ 	.short	0x010a
        /*055a*/ 	.byte	0x05
	.zero		1


	//   ....[69]....
        /*055c*/ 	.word	0x00003ba0
        /*0560*/ 	.word	0x000000ff
        /*0564*/ 	.word	0x00000000
        /*0568*/ 	.short	0x010a
        /*056a*/ 	.byte	0x05
	.zero		1


	//   ....[70]....
        /*056c*/ 	.word	0x00003c30
        /*0570*/ 	.word	0x000000ff
        /*0574*/ 	.word	0x00000000
        /*0578*/ 	.short	0x010a
        /*057a*/ 	.byte	0x04
	.zero		1


	//   ....[71]....
        /*057c*/ 	.word	0x00004190
        /*0580*/ 	.word	0x00000008
        /*0584*/ 	.word	0x000000a0
        /*0588*/ 	.short	0x010a
        /*058a*/ 	.byte	0xff
	.zero		1


	//   ....[72]....
        /*058c*/ 	.word	0x00004300
        /*0590*/ 	.word	0x00000000
        /*0594*/ 	.word	0x00000000
        /*0598*/ 	.short	0x0101
        /*059a*/ 	.byte	0xff
	.zero		1


	//   ....[73]....
        /*059c*/ 	.word	0x000047e0
        /*05a0*/ 	.word	0x000000ff
        /*05a4*/ 	.word	0x00000098
        /*05a8*/ 	.short	0x010a
        /*05aa*/ 	.byte	0x15
	.zero		1


	//   ....[74]....
        /*05ac*/ 	.word	0x00004970
        /*05b0*/ 	.word	0x000000ff
        /*05b4*/ 	.word	0x00000070
        /*05b8*/ 	.short	0x010a
        /*05ba*/ 	.byte	0x15
	.zero		1


	//   ....[75]....
        /*05bc*/ 	.word	0x00004ac0
        /*05c0*/ 	.word	0x000000ff
        /*05c4*/ 	.word	0x00000050
        /*05c8*/ 	.short	0x010b
        /*05ca*/ 	.byte	0x15
	.zero		1


	//   ....[76]....
        /*05cc*/ 	.word	0x00004ad0
        /*05d0*/ 	.word	0x000000ff
        /*05d4*/ 	.word	0x00000000
        /*05d8*/ 	.short	0x0101
        /*05da*/ 	.byte	0x32
	.zero		1


	//   ....[77]....
        /*05dc*/ 	.word	0x00004ae0
        /*05e0*/ 	.word	0x000000ff
        /*05e4*/ 	.word	0x00000078
        /*05e8*/ 	.short	0x010a
        /*05ea*/ 	.byte	0x15
	.zero		1


	//   ....[78]....
        /*05ec*/ 	.word	0x00004c30
        /*05f0*/ 	.word	0x000000ff
        /*05f4*/ 	.word	0x00000058
        /*05f8*/ 	.short	0x010b
        /*05fa*/ 	.byte	0x15
	.zero		1


	//   ....[79]....
        /*05fc*/ 	.word	0x00004c40
        /*0600*/ 	.word	0x000000ff
        /*0604*/ 	.word	0x00000000
        /*0608*/ 	.short	0x0101
        /*060a*/ 	.byte	0x31
	.zero		1


	//   ....[80]....
        /*060c*/ 	.word	0x00004c50
        /*0610*/ 	.word	0x000000ff
        /*0614*/ 	.word	0x00000080
        /*0618*/ 	.short	0x010a
        /*061a*/ 	.byte	0x15
	.zero		1


	//   ....[81]....
        /*061c*/ 	.word	0x00004db0
        /*0620*/ 	.word	0x000000ff
        /*0624*/ 	.word	0x00000060
        /*0628*/ 	.short	0x010b
        /*062a*/ 	.byte	0x15
	.zero		1


	//   ....[82]....
        /*062c*/ 	.word	0x00004dc0
        /*0630*/ 	.word	0x000000ff
        /*0634*/ 	.word	0x00000000
        /*0638*/ 	.short	0x0101
        /*063a*/ 	.byte	0x30
	.zero		1


	//   ....[83]....
        /*063c*/ 	.word	0x00004dd0
        /*0640*/ 	.word	0x000000ff
        /*0644*/ 	.word	0x00000088
        /*0648*/ 	.short	0x010a
        /*064a*/ 	.byte	0x15
	.zero		1


	//   ....[84]....
        /*064c*/ 	.word	0x00004fc0
        /*0650*/ 	.word	0x000000ff
        /*0654*/ 	.word	0x00000068
        /*0658*/ 	.short	0x010b
        /*065a*/ 	.byte	0x15
	.zero		1


	//   ....[85]....
        /*065c*/ 	.word	0x00004fd0
        /*0660*/ 	.word	0x000000ff
        /*0664*/ 	.word	0x00000000
        /*0668*/ 	.short	0x0101
        /*066a*/ 	.byte	0x2b
	.zero		1


	//   ....[86]....
        /*066c*/ 	.word	0x00005000
        /*0670*/ 	.word	0x000000ff
        /*0674*/ 	.word	0x00000070
        /*0678*/ 	.short	0x010a
        /*067a*/ 	.byte	0x15
	.zero		1


	//   ....[87]....
        /*067c*/ 	.word	0x00005020
        /*0680*/ 	.word	0x000000ff
        /*0684*/ 	.word	0x00000078
        /*0688*/ 	.short	0x010a
        /*068a*/ 	.byte	0x15
	.zero		1


	//   ....[88]....
        /*068c*/ 	.word	0x00005040
        /*0690*/ 	.word	0x000000ff
        /*0694*/ 	.word	0x00000080
        /*0698*/ 	.short	0x010a
        /*069a*/ 	.byte	0x15
	.zero		1


	//   ....[89]....
        /*069c*/ 	.word	0x00005080
        /*06a0*/ 	.word	0x00000000
        /*06a4*/ 	.word	0x00000088
        /*06a8*/ 	.short	0x010a
        /*06aa*/ 	.byte	0xff
	.zero		1


	//   ....[90]....
        /*06ac*/ 	.word	0x000053d0
        /*06b0*/ 	.word	0x00000003
        /*06b4*/ 	.word	0x000000a0
        /*06b8*/ 	.short	0x010a
        /*06ba*/ 	.byte	0xff
	.zero		1


	//   ....[91]....
        /*06bc*/ 	.word	0x00005550
        /*06c0*/ 	.word	0x00000000
        /*06c4*/ 	.word	0x00000000
        /*06c8*/ 	.short	0x0101
        /*06ca*/ 	.byte	0xff
	.zero		1


	//   ....[92]....
        /*06cc*/ 	.word	0x000060a0
        /*06d0*/ 	.word	0x00000002
        /*06d4*/ 	.word	0x00000050
        /*06d8*/ 	.short	0x010a
        /*06da*/ 	.byte	0xff
	.zero		1


	//   ....[93]....
        /*06dc*/ 	.word	0x00006110
        /*06e0*/ 	.word	0x00000047
        /*06e4*/ 	.word	0x000000c0
        /*06e8*/ 	.short	0x010a
        /*06ea*/ 	.byte	0xff
	.zero		1


	//   ....[94]....
        /*06ec*/ 	.word	0x00006200
        /*06f0*/ 	.word	0x00000002
        /*06f4*/ 	.word	0x00000050
        /*06f8*/ 	.short	0x010a
        /*06fa*/ 	.byte	0xff
	.zero		1


	//   ....[95]....
        /*06fc*/ 	.word	0x00006310
        /*0700*/ 	.word	0x00000000
        /*0704*/ 	.word	0x00000000
        /*0708*/ 	.short	0x0101
        /*070a*/ 	.byte	0xff
	.zero		1


	//   ....[96]....
        /*070c*/ 	.word	0x00006390
        /*0710*/ 	.word	0x00000047
        /*0714*/ 	.word	0x000000c0
        /*0718*/ 	.short	0x010a
        /*071a*/ 	.byte	0xff
	.zero		1


	//   ....[97]....
        /*071c*/ 	.word	0x00006ee0
        /*0720*/ 	.word	0x00000070
        /*0724*/ 	.word	0x00000050
        /*0728*/ 	.short	0x010a
        /*072a*/ 	.byte	0xff
	.zero		1


	//   ....[98]....
        /*072c*/ 	.word	0x00006fb0
        /*0730*/ 	.word	0x00000070
        /*0734*/ 	.word	0x00000050
        /*0738*/ 	.short	0x010a
        /*073a*/ 	.byte	0xff
	.zero		1


	//   ....[99]....
        /*073c*/ 	.word	0x000070c0
        /*0740*/ 	.word	0x00000000
        /*0744*/ 	.word	0x00000000
        /*0748*/ 	.short	0x0101
        /*074a*/ 	.byte	0xff
	.zero		1


	//   ....[100]....
        /*074c*/ 	.word	0x00007c30
        /*0750*/ 	.word	0x00000070
        /*0754*/ 	.word	0x00000050
        /*0758*/ 	.short	0x010a
        /*075a*/ 	.byte	0xff
	.zero		1


	//   ....[101]....
        /*075c*/ 	.word	0x00007d00
        /*0760*/ 	.word	0x00000070
        /*0764*/ 	.word	0x00000050
        /*0768*/ 	.short	0x010a
        /*076a*/ 	.byte	0xff
	.zero		1


	//   ....[102]....
        /*076c*/ 	.word	0x00007e10
        /*0770*/ 	.word	0x00000000
        /*0774*/ 	.word	0x00000000
        /*0778*/ 	.short	0x0101
        /*077a*/ 	.byte	0xff
	.zero		1


	//   ....[103]....
        /*077c*/ 	.word	0x000089b0
        /*0780*/ 	.word	0x00000066
        /*0784*/ 	.word	0x00000050
        /*0788*/ 	.short	0x010a
        /*078a*/ 	.byte	0xff
	.zero		1


	//   ....[104]....
        /*078c*/ 	.word	0x00008a80
        /*0790*/ 	.word	0x00000066
        /*0794*/ 	.word	0x00000050
        /*0798*/ 	.short	0x010a
        /*079a*/ 	.byte	0xff
	.zero		1


	//   ....[105]....
        /*079c*/ 	.word	0x00008b90
        /*07a0*/ 	.word	0x00000000
        /*07a4*/ 	.word	0x00000000
        /*07a8*/ 	.short	0x0101
        /*07aa*/ 	.byte	0xff
	.zero		1


	//   ....[106]....
        /*07ac*/ 	.word	0x00009020
        /*07b0*/ 	.word	0x000000ff
        /*07b4*/ 	.word	0x00000000
        /*07b8*/ 	.short	0x0101
        /*07ba*/ 	.byte	0x04
	.zero		1


	//   ....[107]....
        /*07bc*/ 	.word	0x00009830
        /*07c0*/ 	.word	0x00000000
        /*07c4*/ 	.word	0x00000110
        /*07c8*/ 	.short	0x010a
        /*07ca*/ 	.byte	0xff
	.zero		1


	//   ....[108]....
        /*07cc*/ 	.word	0x00009890
        /*07d0*/ 	.word	0x00000000
        /*07d4*/ 	.word	0x00000028
        /*07d8*/ 	.short	0x010a
        /*07da*/ 	.byte	0xff
	.zero		1


	//   ....[109]....
        /*07dc*/ 	.word	0x000098f0
        /*07e0*/ 	.word	0x00000000
        /*07e4*/ 	.word	0x00000028
        /*07e8*/ 	.short	0x010a
        /*07ea*/ 	.byte	0xff
	.zero		1


	//   ....[110]....
        /*07ec*/ 	.word	0x00009940
        /*07f0*/ 	.word	0x00000003
        /*07f4*/ 	.word	0x000000a0
        /*07f8*/ 	.short	0x010a
        /*07fa*/ 	.byte	0xff
	.zero		1


	//   ....[111]....
        /*07fc*/ 	.word	0x000099a0
        /*0800*/ 	.word	0x00000000
        /*0804*/ 	.word	0x00000000
        /*0808*/ 	.short	0x010a
        /*080a*/ 	.byte	0xff
	.zero		1


	//   ....[112]....
        /*080c*/ 	.word	0x00009a00
        /*0810*/ 	.word	0x00000000
        /*0814*/ 	.word	0x00000000
        /*0818*/ 	.short	0x010a
        /*081a*/ 	.byte	0xff
	.zero		1


	//   ....[113]....
        /*081c*/ 	.word	0x00009a60
        /*0820*/ 	.word	0x00000000
        /*0824*/ 	.word	0x00000000
        /*0828*/ 	.short	0x010a
        /*082a*/ 	.byte	0xff
	.zero		1


	//   ....[114]....
        /*082c*/ 	.word	0x00009ac0
        /*0830*/ 	.word	0x00000000
        /*0834*/ 	.word	0x00000000
        /*0838*/ 	.short	0x010a
        /*083a*/ 	.byte	0xff
	.zero		1


	//   ....[115]....
        /*083c*/ 	.word	0x00009b10
        /*0840*/ 	.word	0x00000002
        /*0844*/ 	.word	0x00000100
        /*0848*/ 	.short	0x010a
        /*084a*/ 	.byte	0xff
	.zero		1


	//   ....[116]....
        /*084c*/ 	.word	0x00009b70
        /*0850*/ 	.word	0x00000002
        /*0854*/ 	.word	0x000000b0
        /*0858*/ 	.short	0x010a
        /*085a*/ 	.byte	0xff
	.zero		1


	//   ....[117]....
        /*085c*/ 	.word	0x00009bc0
        /*0860*/ 	.word	0x00000002
        /*0864*/ 	.word	0x000000a0
        /*0868*/ 	.short	0x010a
        /*086a*/ 	.byte	0xff
	.zero		1


	//   ....[118]....
        /*086c*/ 	.word	0x00009c20
        /*0870*/ 	.word	0x00000000
        /*0874*/ 	.word	0x000000b0
        /*0878*/ 	.short	0x010a
        /*087a*/ 	.byte	0xff
	.zero		1


	//   ....[119]....
        /*087c*/ 	.word	0x00009c70
        /*0880*/ 	.word	0x00000000
        /*0884*/ 	.word	0x000000a0
        /*0888*/ 	.short	0x010a
        /*088a*/ 	.byte	0xff
	.zero		1


	//   ....[120]....
        /*088c*/ 	.word	0x00009cd0
        /*0890*/ 	.word	0x00000003
        /*0894*/ 	.word	0x000000e0
        /*0898*/ 	.short	0x010a
        /*089a*/ 	.byte	0xff
	.zero		1


	//   ....[121]....
        /*089c*/ 	.word	0x00009d30
        /*08a0*/ 	.word	0x00000000
        /*08a4*/ 	.word	0x00000000
        /*08a8*/ 	.short	0x010a
        /*08aa*/ 	.byte	0xff
	.zero		1


	//   ....[122]....
        /*08ac*/ 	.word	0x00009d90
        /*08b0*/ 	.word	0x00000000
        /*08b4*/ 	.word	0x00000000
        /*08b8*/ 	.short	0x010a
        /*08ba*/ 	.byte	0xff
	.zero		1


	//   ....[123]....
        /*08bc*/ 	.word	0x00009df0
        /*08c0*/ 	.word	0x00000000
        /*08c4*/ 	.word	0x00000000
        /*08c8*/ 	.short	0x010a
        /*08ca*/ 	.byte	0xff
	.zero		1


	//   ....[124]....
        /*08cc*/ 	.word	0x00009e50
        /*08d0*/ 	.word	0x00000000
        /*08d4*/ 	.word	0x00000000
        /*08d8*/ 	.short	0x010a
        /*08da*/ 	.byte	0xff
	.zero		1


	//   ....[125]....
        /*08dc*/ 	.word	0x00009eb0
        /*08e0*/ 	.word	0x00000000
        /*08e4*/ 	.word	0x00000000
        /*08e8*/ 	.short	0x010a
        /*08ea*/ 	.byte	0xff
	.zero		1


	//   ....[126]....
        /*08ec*/ 	.word	0x00009f00
        /*08f0*/ 	.word	0x00000008
        /*08f4*/ 	.word	0x000000a0
        /*08f8*/ 	.short	0x010a
        /*08fa*/ 	.byte	0xff
	.zero		1


	//   ....[127]....
        /*08fc*/ 	.word	0x00009f60
        /*0900*/ 	.word	0x00000000
        /*0904*/ 	.word	0x00000098
        /*0908*/ 	.short	0x010a
        /*090a*/ 	.byte	0xff
	.zero		1


	//   ....[128]....
        /*090c*/ 	.word	0x00009fc0
        /*0910*/ 	.word	0x00000005
        /*0914*/ 	.word	0x00000070
        /*0918*/ 	.short	0x010a
        /*091a*/ 	.byte	0xff
	.zero		1


	//   ....[129]....
        /*091c*/ 	.word	0x0000a020
        /*0920*/ 	.word	0x00000005
        /*0924*/ 	.word	0x00000078
        /*0928*/ 	.short	0x010a
        /*092a*/ 	.byte	0xff
	.zero		1


	//   ....[130]....
        /*092c*/ 	.word	0x0000a080
        /*0930*/ 	.word	0x00000005
        /*0934*/ 	.word	0x00000080
        /*0938*/ 	.short	0x010a
        /*093a*/ 	.byte	0xff
	.zero		1


	//   ....[131]....
        /*093c*/ 	.word	0x0000a0e0
        /*0940*/ 	.word	0x00000005
        /*0944*/ 	.word	0x00000088
        /*0948*/ 	.short	0x010a
        /*094a*/ 	.byte	0xff
	.zero		1


	//   ....[132]....
        /*094c*/ 	.word	0x0000a140
        /*0950*/ 	.word	0x00000000
        /*0954*/ 	.word	0x00000070
        /*0958*/ 	.short	0x010a
        /*095a*/ 	.byte	0xff
	.zero		1


	//   ....[133]....
        /*095c*/ 	.word	0x0000a1a0
        /*0960*/ 	.word	0x00000000
        /*0964*/ 	.word	0x00000078
        /*0968*/ 	.short	0x010a
        /*096a*/ 	.byte	0xff
	.zero		1


	//   ....[134]....
        /*096c*/ 	.word	0x0000a200
        /*0970*/ 	.word	0x00000000
        /*0974*/ 	.word	0x00000080
        /*0978*/ 	.short	0x010a
        /*097a*/ 	.byte	0xff
	.zero		1


	//   ....[135]....
        /*097c*/ 	.word	0x0000a250
        /*0980*/ 	.word	0x00000003
        /*0984*/ 	.word	0x000000a0
        /*0988*/ 	.short	0x010a
        /*098a*/ 	.byte	0xff
	.zero		1


	//   ....[136]....
        /*098c*/ 	.word	0x0000a2a0
        /*0990*/ 	.word	0x00000002
        /*0994*/ 	.word	0x00000050
        /*0998*/ 	.short	0x010a
        /*099a*/ 	.byte	0xff
	.zero		1


	//   ....[137]....
        /*099c*/ 	.word	0x0000a2f0
        /*09a0*/ 	.word	0x00000047
        /*09a4*/ 	.word	0x000000c0
        /*09a8*/ 	.short	0x010a
        /*09aa*/ 	.byte	0xff
	.zero		1


	//   ....[138]....
        /*09ac*/ 	.word	0x0000a340
        /*09b0*/ 	.word	0x00000070
        /*09b4*/ 	.word	0x00000050
        /*09b8*/ 	.short	0x010a
        /*09ba*/ 	.byte	0xff
	.zero		1


	//   ....[139]....
        /*09bc*/ 	.word	0x0000a390
        /*09c0*/ 	.word	0x00000070
        /*09c4*/ 	.word	0x00000050
        /*09c8*/ 	.short	0x010a
        /*09ca*/ 	.byte	0xff
	.zero		1


	//   ....[140]....
        /*09cc*/ 	.word	0x0000a3e0
        /*09d0*/ 	.word	0x00000066
        /*09d4*/ 	.word	0x00000050
        /*09d8*/ 	.short	0x010a
        /*09da*/ 	.byte	0xff
	.zero		1


	//----- nvinfo : EIATTR_NUM_MBARRIERS
	.align		4
.L_48:
        /*09dc*/ 	.byte	0x03, 0x38
        /*09de*/ 	.short	0x0024


	//----- nvinfo : EIATTR_EXIT_INSTR_OFFSETS
	.align		4
        /*09e0*/ 	.byte	0x04, 0x1c
        /*09e2*/ 	.short	(.L_50 - .L_49)


	//   ....[0]....
.L_49:
        /*09e4*/ 	.word	0x000029a0


	//   ....[1]....
        /*09e8*/ 	.word	0x00002eb0


	//   ....[2]....
        /*09ec*/ 	.word	0x00002f10


	//   ....[3]....
        /*09f0*/ 	.word	0x00003e90


	//   ....[4]....
        /*09f4*/ 	.word	0x000050b0


	//   ....[5]....
        /*09f8*/ 	.word	0x000050f0


	//   ....[6]....
        /*09fc*/ 	.word	0x00009820


	//----- nvinfo : EIATTR_MAX_THREADS
	.align		4
.L_50:
        /*0a00*/ 	.byte	0x04, 0x05
        /*0a02*/ 	.short	(.L_52 - .L_51)
.L_51:
        /*0a04*/ 	.word	0x00000100
        /*0a08*/ 	.word	0x00000001
        /*0a0c*/ 	.word	0x00000001


	//----- nvinfo : EIATTR_CRS_STACK_SIZE
	.align		4
.L_52:
        /*0a10*/ 	.byte	0x04, 0x1e
        /*0a12*/ 	.short	(.L_54 - .L_53)
.L_53:
        /*0a14*/ 	.word	0x00000000


	//----- nvinfo : EIATTR_CBANK_PARAM_SIZE
	.align		4
.L_54:
        /*0a18*/ 	.byte	0x03, 0x19
        /*0a1a*/ 	.short	0x0800


	//----- nvinfo : EIATTR_PARAM_CBANK
	.align		4
        /*0a1c*/ 	.byte	0x04, 0x0a
        /*0a1e*/ 	.short	(.L_56 - .L_55)
	.align		4
.L_55:
        /*0a20*/ 	.word	index@(.nv.constant0._ZN7cutlass13device_kernelINS_4gemm6kernel13GemmUniversalIN4cute5tupleIJiiiiEEENS1_10collective13CollectiveMmaINS1_35MainloopSm100TmaUmmaWarpSpecializedILi5ELi2ELi4ENS5_IJNS4_1CILi2EEENSA_ILi1EEESC_EEEEENS5_IJNSA_ILi64EEENSA_ILi256EEENSA_ILi128EEEEEENS_12float_e5m2_tENS5_IJlSC_lEEESJ_SK_NS4_8TiledMMAINS4_8MMA_AtomIJNS4_10MMA_TraitsINS4_19SM100_MMA_F8F6F4_SSEJSJ_SJ_fSF_SG_NS4_17integral_constantINS4_4UMMA5MajorELSR_0EEESS_NSP_INSQ_7ScaleInELST_0EEESU_EEEEEENS4_6LayoutINS5_IJSC_SC_SC_EEENS5_IJNSA_ILi0EEESZ_SZ_EEEEENS5_IJNS4_10UnderscoreES12_S12_EEEEENS4_13SM90_TMA_LOADENS4_14ComposedLayoutINS4_7SwizzleILi3ELi4ELi3EEENS4_18smem_ptr_flag_bitsILi8EEENSX_INS5_IJNSA_ILi8EEESH_EEENS5_IJSH_SC_EEEEEEEvNS4_8identityENS4_23SM90_TMA_LOAD_MULTICASTES1F_vS1G_EENS_8epilogue10collective18CollectiveEpilogueINS1J_23Sm100TmaWarpSpecializedILi4ELi2ELi32ELb0ELb0EEEJSI_NS5_IJNSX_ISF_SC_EES1O_EEESJ_SK_SJ_SK_NS1J_6fusion15FusionCallbacksIS1N_NS1Q_17LinearCombinationISJ_fSJ_fLNS_15FloatRoundStyleE2EEESI_S1P_JEEENS4_5SM1004TMEM4LOAD26SM100_TMEM_LOAD_16dp32b32xES15_NS16_INS17_ILi2ELi4ELi3EEES1A_NSX_INS5_IJS1B_SF_EEENS5_IJSF_SC_EEEEEEENS4_39AutoVectorizingCopyWithAssumedAlignmentILi128EEENS4_14SM90_TMA_STOREES24_S26_S26_EEEvvEEEEvNT_6ParamsE)
        /*0a24*/ 	.short	0x0380
        /*0a26*/ 	.short	0x0800


	//----- nvinfo : EIATTR_SW_WAR
	.align		4
.L_56:
        /*0a28*/ 	.byte	0x04, 0x36
        /*0a2a*/ 	.short	(.L_58 - .L_57)
.L_57:
        /*0a2c*/ 	.word	0x00000008
.L_58:


//--------------------- .nv.callgraph             --------------------------
	.section	.nv.callgraph,"",@"SHT_CUDA_CALLGRAPH"
	.align	4
	.sectionentsize	8
	.align		4
        /*0000*/ 	.word	0x00000000
	.align		4
        /*0004*/ 	.word	0xffffffff
	.align		4
        /*0008*/ 	.word	index@(_ZN7cutlass13device_kernelINS_4gemm6kernel13GemmUniversalIN4cute5tupleIJiiiiEEENS1_10collective13CollectiveMmaINS1_35MainloopSm100TmaUmmaWarpSpecializedILi5ELi2ELi4ENS5_IJNS4_1CILi2EEENSA_ILi1EEESC_EEEEENS5_IJNSA_ILi64EEENSA_ILi256EEENSA_ILi128EEEEEENS_12float_e5m2_tENS5_IJlSC_lEEESJ_SK_NS4_8TiledMMAINS4_8MMA_AtomIJNS4_10MMA_TraitsINS4_19SM100_MMA_F8F6F4_SSEJSJ_SJ_fSF_SG_NS4_17integral_constantINS4_4UMMA5MajorELSR_0EEESS_NSP_INSQ_7ScaleInELST_0EEESU_EEEEEENS4_6LayoutINS5_IJSC_SC_SC_EEENS5_IJNSA_ILi0EEESZ_SZ_EEEEENS5_IJNS4_10UnderscoreES12_S12_EEEEENS4_13SM90_TMA_LOADENS4_14ComposedLayoutINS4_7SwizzleILi3ELi4ELi3EEENS4_18smem_ptr_flag_bitsILi8EEENSX_INS5_IJNSA_ILi8EEESH_EEENS5_IJSH_SC_EEEEEEEvNS4_8identityENS4_23SM90_TMA_LOAD_MULTICASTES1F_vS1G_EENS_8epilogue10collective18CollectiveEpilogueINS1J_23Sm100TmaWarpSpecializedILi4ELi2ELi32ELb0ELb0EEEJSI_NS5_IJNSX_ISF_SC_EES1O_EEESJ_SK_SJ_SK_NS1J_6fusion15FusionCallbacksIS1N_NS1Q_17LinearCombinationISJ_fSJ_fLNS_15FloatRoundStyleE2EEESI_S1P_JEEENS4_5SM1004TMEM4LOAD26SM100_TMEM_LOAD_16dp32b32xES15_NS16_INS17_ILi2ELi4ELi3EEES1A_NSX_INS5_IJS1B_SF_EEENS5_IJSF_SC_EEEEEEENS4_39AutoVectorizingCopyWithAssumedAlignmentILi128EEENS4_14SM90_TMA_STOREES24_S26_S26_EEEvvEEEEvNT_6ParamsE)
	.align		4
        /*000c*/ 	.word	index@(__assertfail)
	.align		4
        /*0010*/ 	.word	0x00000000
	.align		4
        /*0014*/ 	.word	0xfffffffe
	.align		4
        /*0018*/ 	.word	0x00000000
	.align		4
        /*001c*/ 	.word	0xfffffffd
	.align		4
        /*0020*/ 	.word	0x00000000
	.align		4
        /*0024*/ 	.word	0xfffffffc


//--------------------- .nv.constant4             --------------------------
	.section	.nv.constant4,"a",@progbits
	.align	8
	.align		8
.nv.constant4:
        /*0000*/ 	.dword	__assertfail
	.align		8
        /*0008*/ 	.dword	__unnamed_1
	.align		8
        /*0010*/ 	.dword	__unnamed_2
	.align		8
        /*0018*/ 	.dword	__unnamed_3
	.align		8
        /*0020*/ 	.dword	_ZN40_INTERNAL_db625c5c_4_k_cu_171cda04_342974cuda3std3__45__cpo5beginE
	.align		8
        /*0028*/ 	.dword	_ZN40_INTERNAL_db625c5c_4_k_cu_171cda04_342974cuda3std3__45__cpo3endE
	.align		8
        /*0030*/ 	.dword	_ZN40_INTERNAL_db625c5c_4_k_cu_171cda04_342974cuda3std3__45__cpo6cbeginE
	.align		8
        /*0038*/ 	.dword	_ZN40_INTERNAL_db625c5c_4_k_cu_171cda04_342974cuda3std3__45__cpo4cendE
	.align		8
        /*0040*/ 	.dword	_ZN40_INTERNAL_db625c5c_4_k_cu_171cda04_342974cuda3std3__442_GLOBAL__N__db625c5c_4_k_cu_171cda04_342976ignoreE
	.align		8
        /*0048*/ 	.dword	_ZN40_INTERNAL_db625c5c_4_k_cu_171cda04_342974cuda3std3__419piecewise_constructE
	.align		8
        /*0050*/ 	.dword	_ZN40_INTERNAL_db625c5c_4_k_cu_171cda04_342974cuda3std3__48in_placeE
	.align		8
        /*0058*/ 	.dword	_ZN40_INTERNAL_db625c5c_4_k_cu_171cda04_342974cuda3std6ranges3__45__cpo4swapE
	.align		8
        /*0060*/ 	.dword	_ZN40_INTERNAL_db625c5c_4_k_cu_171cda04_342974cuda3std6ranges3__45__cpo9iter_moveE
	.align		8
        /*0068*/ 	.dword	_ZN40_INTERNAL_db625c5c_4_k_cu_171cda04_342974cute7productE
	.align		8
        /*0070*/ 	.dword	_ZN40_INTERNAL_db625c5c_4_k_cu_171cda04_342974cute1_E
	.align		8
        /*0078*/ 	.dword	$str$25
	.align		8
        /*0080*/ 	.dword	$str$26
	.align		8
        /*0088*/ 	.dword	$str$27
	.align		8
        /*0090*/ 	.dword	$str$28


//--------------------- .text._ZN7cutlass13device_kernelINS_4gemm6kernel13GemmUniversalIN4cute5tupleIJiiiiEEENS1_10collective13CollectiveMmaINS1_35MainloopSm100TmaUmmaWarpSpecializedILi5ELi2ELi4ENS5_IJNS4_1CILi2EEENSA_ILi1EEESC_EEEEENS5_IJNSA_ILi64EEENSA_ILi256EEENSA_ILi128EEEEEENS_12float_e5m2_tENS5_IJlSC_lEEESJ_SK_NS4_8TiledMMAINS4_8MMA_AtomIJNS4_10MMA_TraitsINS4_19SM100_MMA_F8F6F4_SSEJSJ_SJ_fSF_SG_NS4_17integral_constantINS4_4UMMA5MajorELSR_0EEESS_NSP_INSQ_7ScaleInELST_0EEESU_EEEEEENS4_6LayoutINS5_IJSC_SC_SC_EEENS5_IJNSA_ILi0EEESZ_SZ_EEEEENS5_IJNS4_10UnderscoreES12_S12_EEEEENS4_13SM90_TMA_LOADENS4_14ComposedLayoutINS4_7SwizzleILi3ELi4ELi3EEENS4_18smem_ptr_flag_bitsILi8EEENSX_INS5_IJNSA_ILi8EEESH_EEENS5_IJSH_SC_EEEEEEEvNS4_8identityENS4_23SM90_TMA_LOAD_MULTICASTES1F_vS1G_EENS_8epilogue10collective18CollectiveEpilogueINS1J_23Sm100TmaWarpSpecializedILi4ELi2ELi32ELb0ELb0EEEJSI_NS5_IJNSX_ISF_SC_EES1O_EEESJ_SK_SJ_SK_NS1J_6fusion15FusionCallbacksIS1N_NS1Q_17LinearCombinationISJ_fSJ_fLNS_15FloatRoundStyleE2EEESI_S1P_JEEENS4_5SM1004TMEM4LOAD26SM100_TMEM_LOAD_16dp32b32xES15_NS16_INS17_ILi2ELi4ELi3EEES1A_NSX_INS5_IJS1B_SF_EEENS5_IJSF_SC_EEEEEEENS4_39AutoVectorizingCopyWithAssumedAlignmentILi128EEENS4_14SM90_TMA_STOREES24_S26_S26_EEEvvEEEEvNT_6ParamsE --------------------------
	.section	.text._ZN7cutlass13device_kernelINS_4gemm6kernel13GemmUniversalIN4cute5tupleIJiiiiEEENS1_10collective13CollectiveMmaINS1_35MainloopSm100TmaUmmaWarpSpecializedILi5ELi2ELi4ENS5_IJNS4_1CILi2EEENSA_ILi1EEESC_EEEEENS5_IJNSA_ILi64EEENSA_ILi256EEENSA_ILi128EEEEEENS_12float_e5m2_tENS5_IJlSC_lEEESJ_SK_NS4_8TiledMMAINS4_8MMA_AtomIJNS4_10MMA_TraitsINS4_19SM100_MMA_F8F6F4_SSEJSJ_SJ_fSF_SG_NS4_17integral_constantINS4_4UMMA5MajorELSR_0EEESS_NSP_INSQ_7ScaleInELST_0EEESU_EEEEEENS4_6LayoutINS5_IJSC_SC_SC_EEENS5_IJNSA_ILi0EEESZ_SZ_EEEEENS5_IJNS4_10UnderscoreES12_S12_EEEEENS4_13SM90_TMA_LOADENS4_14ComposedLayoutINS4_7SwizzleILi3ELi4ELi3EEENS4_18smem_ptr_flag_bitsILi8EEENSX_INS5_IJNSA_ILi8EEESH_EEENS5_IJSH_SC_EEEEEEEvNS4_8identityENS4_23SM90_TMA_LOAD_MULTICASTES1F_vS1G_EENS_8epilogue10collective18CollectiveEpilogueINS1J_23Sm100TmaWarpSpecializedILi4ELi2ELi32ELb0ELb0EEEJSI_NS5_IJNSX_ISF_SC_EES1O_EEESJ_SK_SJ_SK_NS1J_6fusion15FusionCallbacksIS1N_NS1Q_17LinearCombinationISJ_fSJ_fLNS_15FloatRoundStyleE2EEESI_S1P_JEEENS4_5SM1004TMEM4LOAD26SM100_TMEM_LOAD_16dp32b32xES15_NS16_INS17_ILi2ELi4ELi3EEES1A_NSX_INS5_IJS1B_SF_EEENS5_IJSF_SC_EEEEEEENS4_39AutoVectorizingCopyWithAssumedAlignmentILi128EEENS4_14SM90_TMA_STOREES24_S26_S26_EEEvvEEEEvNT_6ParamsE,"ax",@progbits
	.align	128
.text._ZN7cutlass13device_kernelINS_4gemm6kernel13GemmUniversalIN4cute5tupleIJiiiiEEENS1_10collective13CollectiveMmaINS1_35MainloopSm100TmaUmmaWarpSpecializedILi5ELi2ELi4ENS5_IJNS4_1CILi2EEENSA_ILi1EEESC_EEEEENS5_IJNSA_ILi64EEENSA_ILi256EEENSA_ILi128EEEEEENS_12float_e5m2_tENS5_IJlSC_lEEESJ_SK_NS4_8TiledMMAINS4_8MMA_AtomIJNS4_10MMA_TraitsINS4_19SM100_MMA_F8F6F4_SSEJSJ_SJ_fSF_SG_NS4_17integral_constantINS4_4UMMA5MajorELSR_0EEESS_NSP_INSQ_7ScaleInELST_0EEESU_EEEEEENS4_6LayoutINS5_IJSC_SC_SC_EEENS5_IJNSA_ILi0EEESZ_SZ_EEEEENS5_IJNS4_10UnderscoreES12_S12_EEEEENS4_13SM90_TMA_LOADENS4_14ComposedLayoutINS4_7SwizzleILi3ELi4ELi3EEENS4_18smem_ptr_flag_bitsILi8EEENSX_INS5_IJNSA_ILi8EEESH_EEENS5_IJSH_SC_EEEEEEEvNS4_8identityENS4_23SM90_TMA_LOAD_MULTICASTES1F_vS1G_EENS_8epilogue10collective18CollectiveEpilogueINS1J_23Sm100TmaWarpSpecializedILi4ELi2ELi32ELb0ELb0EEEJSI_NS5_IJNSX_ISF_SC_EES1O_EEESJ_SK_SJ_SK_NS1J_6fusion15FusionCallbacksIS1N_NS1Q_17LinearCombinationISJ_fSJ_fLNS_15FloatRoundStyleE2EEESI_S1P_JEEENS4_5SM1004TMEM4LOAD26SM100_TMEM_LOAD_16dp32b32xES15_NS16_INS17_ILi2ELi4ELi3EEES1A_NSX_INS5_IJS1B_SF_EEENS5_IJSF_SC_EEEEEEENS4_39AutoVectorizingCopyWithAssumedAlignmentILi128EEENS4_14SM90_TMA_STOREES24_S26_S26_EEEvvEEEEvNT_6ParamsE:
        .type           _ZN7cutlass13device_kernelINS_4gemm6kernel13GemmUniversalIN4cute5tupleIJiiiiEEENS1_10collective13CollectiveMmaINS1_35MainloopSm100TmaUmmaWarpSpecializedILi5ELi2ELi4ENS5_IJNS4_1CILi2EEENSA_ILi1EEESC_EEEEENS5_IJNSA_ILi64EEENSA_ILi256EEENSA_ILi128EEEEEENS_12float_e5m2_tENS5_IJlSC_lEEESJ_SK_NS4_8TiledMMAINS4_8MMA_AtomIJNS4_10MMA_TraitsINS4_19SM100_MMA_F8F6F4_SSEJSJ_SJ_fSF_SG_NS4_17integral_constantINS4_4UMMA5MajorELSR_0EEESS_NSP_INSQ_7ScaleInELST_0EEESU_EEEEEENS4_6LayoutINS5_IJSC_SC_SC_EEENS5_IJNSA_ILi0EEESZ_SZ_EEEEENS5_IJNS4_10UnderscoreES12_S12_EEEEENS4_13SM90_TMA_LOADENS4_14ComposedLayoutINS4_7SwizzleILi3ELi4ELi3EEENS4_18smem_ptr_flag_bitsILi8EEENSX_INS5_IJNSA_ILi8EEESH_EEENS5_IJSH_SC_EEEEEEEvNS4_8identityENS4_23SM90_TMA_LOAD_MULTICASTES1F_vS1G_EENS_8epilogue10collective18CollectiveEpilogueINS1J_23Sm100TmaWarpSpecializedILi4ELi2ELi32ELb0ELb0EEEJSI_NS5_IJNSX_ISF_SC_EES1O_EEESJ_SK_SJ_SK_NS1J_6fusion15FusionCallbacksIS1N_NS1Q_17LinearCombinationISJ_fSJ_fLNS_15FloatRoundStyleE2EEESI_S1P_JEEENS4_5SM1004TMEM4LOAD26SM100_TMEM_LOAD_16dp32b32xES15_NS16_INS17_ILi2ELi4ELi3EEES1A_NSX_INS5_IJS1B_SF_EEENS5_IJSF_SC_EEEEEEENS4_39AutoVectorizingCopyWithAssumedAlignmentILi128EEENS4_14SM90_TMA_STOREES24_S26_S26_EEEvvEEEEvNT_6ParamsE,@function
        .size           _ZN7cutlass13device_kernelINS_4gemm6kernel13GemmUniversalIN4cute5tupleIJiiiiEEENS1_10collective13CollectiveMmaINS1_35MainloopSm100TmaUmmaWarpSpecializedILi5ELi2ELi4ENS5_IJNS4_1CILi2EEENSA_ILi1EEESC_EEEEENS5_IJNSA_ILi64EEENSA_ILi256EEENSA_ILi128EEEEEENS_12float_e5m2_tENS5_IJlSC_lEEESJ_SK_NS4_8TiledMMAINS4_8MMA_AtomIJNS4_10MMA_TraitsINS4_19SM100_MMA_F8F6F4_SSEJSJ_SJ_fSF_SG_NS4_17integral_constantINS4_4UMMA5MajorELSR_0EEESS_NSP_INSQ_7ScaleInELST_0EEESU_EEEEEENS4_6LayoutINS5_IJSC_SC_SC_EEENS5_IJNSA_ILi0EEESZ_SZ_EEEEENS5_IJNS4_10UnderscoreES12_S12_EEEEENS4_13SM90_TMA_LOADENS4_14ComposedLayoutINS4_7SwizzleILi3ELi4ELi3EEENS4_18smem_ptr_flag_bitsILi8EEENSX_INS5_IJNSA_ILi8EEESH_EEENS5_IJSH_SC_EEEEEEEvNS4_8identityENS4_23SM90_TMA_LOAD_MULTICASTES1F_vS1G_EENS_8epilogue10collective18CollectiveEpilogueINS1J_23Sm100TmaWarpSpecializedILi4ELi2ELi32ELb0ELb0EEEJSI_NS5_IJNSX_ISF_SC_EES1O_EEESJ_SK_SJ_SK_NS1J_6fusion15FusionCallbacksIS1N_NS1Q_17LinearCombinationISJ_fSJ_fLNS_15FloatRoundStyleE2EEESI_S1P_JEEENS4_5SM1004TMEM4LOAD26SM100_TMEM_LOAD_16dp32b32xES15_NS16_INS17_ILi2ELi4ELi3EEES1A_NSX_INS5_IJS1B_SF_EEENS5_IJSF_SC_EEEEEEENS4_39AutoVectorizingCopyWithAssumedAlignmentILi128EEENS4_14SM90_TMA_STOREES24_S26_S26_EEEvvEEEEvNT_6ParamsE,(.L_x_180 - _ZN7cutlass13device_kernelINS_4gemm6kernel13GemmUniversalIN4cute5tupleIJiiiiEEENS1_10collective13CollectiveMmaINS1_35MainloopSm100TmaUmmaWarpSpecializedILi5ELi2ELi4ENS5_IJNS4_1CILi2EEENSA_ILi1EEESC_EEEEENS5_IJNSA_ILi64EEENSA_ILi256EEENSA_ILi128EEEEEENS_12float_e5m2_tENS5_IJlSC_lEEESJ_SK_NS4_8TiledMMAINS4_8MMA_AtomIJNS4_10MMA_TraitsINS4_19SM100_MMA_F8F6F4_SSEJSJ_SJ_fSF_SG_NS4_17integral_constantINS4_4UMMA5MajorELSR_0EEESS_NSP_INSQ_7ScaleInELST_0EEESU_EEEEEENS4_6LayoutINS5_IJSC_SC_SC_EEENS5_IJNSA_ILi0EEESZ_SZ_EEEEENS5_IJNS4_10UnderscoreES12_S12_EEEEENS4_13SM90_TMA_LOADENS4_14ComposedLayoutINS4_7SwizzleILi3ELi4ELi3EEENS4_18smem_ptr_flag_bitsILi8EEENSX_INS5_IJNSA_ILi8EEESH_EEENS5_IJSH_SC_EEEEEEEvNS4_8identityENS4_23SM90_TMA_LOAD_MULTICASTES1F_vS1G_EENS_8epilogue10collective18CollectiveEpilogueINS1J_23Sm100TmaWarpSpecializedILi4ELi2ELi32ELb0ELb0EEEJSI_NS5_IJNSX_ISF_SC_EES1O_EEESJ_SK_SJ_SK_NS1J_6fusion15FusionCallbacksIS1N_NS1Q_17LinearCombinationISJ_fSJ_fLNS_15FloatRoundStyleE2EEESI_S1P_JEEENS4_5SM1004TMEM4LOAD26SM100_TMEM_LOAD_16dp32b32xES15_NS16_INS17_ILi2ELi4ELi3EEES1A_NSX_INS5_IJS1B_SF_EEENS5_IJSF_SC_EEEEEEENS4_39AutoVectorizingCopyWithAssumedAlignmentILi128EEENS4_14SM90_TMA_STOREES24_S26_S26_EEEvvEEEEvNT_6ParamsE)
        .other          _ZN7cutlass13device_kernelINS_4gemm6kernel13GemmUniversalIN4cute5tupleIJiiiiEEENS1_10collective13CollectiveMmaINS1_35MainloopSm100TmaUmmaWarpSpecializedILi5ELi2ELi4ENS5_IJNS4_1CILi2EEENSA_ILi1EEESC_EEEEENS5_IJNSA_ILi64EEENSA_ILi256EEENSA_ILi128EEEEEENS_12float_e5m2_tENS5_IJlSC_lEEESJ_SK_NS4_8TiledMMAINS4_8MMA_AtomIJNS4_10MMA_TraitsINS4_19SM100_MMA_F8F6F4_SSEJSJ_SJ_fSF_SG_NS4_17integral_constantINS4_4UMMA5MajorELSR_0EEESS_NSP_INSQ_7ScaleInELST_0EEESU_EEEEEENS4_6LayoutINS5_IJSC_SC_SC_EEENS5_IJNSA_ILi0EEESZ_SZ_EEEEENS5_IJNS4_10UnderscoreES12_S12_EEEEENS4_13SM90_TMA_LOADENS4_14ComposedLayoutINS4_7SwizzleILi3ELi4ELi3EEENS4_18smem_ptr_flag_bitsILi8EEENSX_INS5_IJNSA_ILi8EEESH_EEENS5_IJSH_SC_EEEEEEEvNS4_8identityENS4_23SM90_TMA_LOAD_MULTICASTES1F_vS1G_EENS_8epilogue10collective18CollectiveEpilogueINS1J_23Sm100TmaWarpSpecializedILi4ELi2ELi32ELb0ELb0EEEJSI_NS5_IJNSX_ISF_SC_EES1O_EEESJ_SK_SJ_SK_NS1J_6fusion15FusionCallbacksIS1N_NS1Q_17LinearCombinationISJ_fSJ_fLNS_15FloatRoundStyleE2EEESI_S1P_JEEENS4_5SM1004TMEM4LOAD26SM100_TMEM_LOAD_16dp32b32xES15_NS16_INS17_ILi2ELi4ELi3EEES1A_NSX_INS5_IJS1B_SF_EEENS5_IJSF_SC_EEEEEEENS4_39AutoVectorizingCopyWithAssumedAlignmentILi128EEENS4_14SM90_TMA_STOREES24_S26_S26_EEEvvEEEEvNT_6ParamsE,@"STO_CUDA_ENTRY STV_DEFAULT"
_ZN7cutlass13device_kernelINS_4gemm6kernel13GemmUniversalIN4cute5tupleIJiiiiEEENS1_10collective13CollectiveMmaINS1_35MainloopSm100TmaUmmaWarpSpecializedILi5ELi2ELi4ENS5_IJNS4_1CILi2EEENSA_ILi1EEESC_EEEEENS5_IJNSA_ILi64EEENSA_ILi256EEENSA_ILi128EEEEEENS_12float_e5m2_tENS5_IJlSC_lEEESJ_SK_NS4_8TiledMMAINS4_8MMA_AtomIJNS4_10MMA_TraitsINS4_19SM100_MMA_F8F6F4_SSEJSJ_SJ_fSF_SG_NS4_17integral_constantINS4_4UMMA5MajorELSR_0EEESS_NSP_INSQ_7ScaleInELST_0EEESU_EEEEEENS4_6LayoutINS5_IJSC_SC_SC_EEENS5_IJNSA_ILi0EEESZ_SZ_EEEEENS5_IJNS4_10UnderscoreES12_S12_EEEEENS4_13SM90_TMA_LOADENS4_14ComposedLayoutINS4_7SwizzleILi3ELi4ELi3EEENS4_18smem_ptr_flag_bitsILi8EEENSX_INS5_IJNSA_ILi8EEESH_EEENS5_IJSH_SC_EEEEEEEvNS4_8identityENS4_23SM90_TMA_LOAD_MULTICASTES1F_vS1G_EENS_8epilogue10collective18CollectiveEpilogueINS1J_23Sm100TmaWarpSpecializedILi4ELi2ELi32ELb0ELb0EEEJSI_NS5_IJNSX_ISF_SC_EES1O_EEESJ_SK_SJ_SK_NS1J_6fusion15FusionCallbacksIS1N_NS1Q_17LinearCombinationISJ_fSJ_fLNS_15FloatRoundStyleE2EEESI_S1P_JEEENS4_5SM1004TMEM4LOAD26SM100_TMEM_LOAD_16dp32b32xES15_NS16_INS17_ILi2ELi4ELi3EEES1A_NSX_INS5_IJS1B_SF_EEENS5_IJSF_SC_EEEEEEENS4_39AutoVectorizingCopyWithAssumedAlignmentILi128EEENS4_14SM90_TMA_STOREES24_S26_S26_EEEvvEEEEvNT_6ParamsE:
[----:B------:R-:W1:Y:S01]  /*0000*/  LDC R1, c[0x0][0x37c] ;  /* 0x0000df00ff017b82 */ /* 0x000e620000000800 */
[----:B------:R-:W2:Y:S01]  /*0010*/  S2R R95, SR_TID.X ;  /* 0x00000000005f7919 */ /* 0x000ea20000002100 */
[----:B------:R-:W3:Y:S01]  /*0020*/  LDCU.64 UR8, c[0x0][0x890] ;  /* 0x00011200ff0877ac */ /* 0x000ee20008000a00 */
[----:B------:R-:W-:Y:S02]  /*0030*/  PRMT R85, RZ, 0x7610, R85 ;  /* 0x00007610ff557816 */ /* 0x000fe40000000055 */
[----:B------:R-:W-:Y:S01]  /*0040*/  ELECT P3, URZ, PT ;  /* 0x0000000000ff782f */ /* 0x000fe20003860000 */
[----:B---3--:R-:W-:-:S04]  /*0050*/  UISETP.NE.U32.AND UP0, UPT, UR8, URZ, UPT ;  /* 0x000000ff0800728c */ /* 0x008fc8000bf05070 */
[----:B------:R-:W-:Y:S01]  /*0060*/  UISETP.NE.AND.EX UP0, UPT, UR9, URZ, UPT, UP0 ;  /* 0x000000ff0900728c */ /* 0x000fe2000bf05300 */
[----:B--2---:R-:W-:-:S05]  /*0070*/  SHF.R.U32.HI R86, RZ, 0x5, R95 ;  /* 0x00000005ff567819 */ /* 0x004fca000001165f */
[----:B------:R-:W2:Y:S02]  /*0080*/  SHFL.IDX PT, R0, R86, RZ, 0x1f ;  /* 0x00001fff56007589 */ /* 0x000ea400000e0000 */
[----:B--2---:R-:W-:Y:S01]  /*0090*/  R2UR UR18, R0 ;  /* 0x00000000001272ca */ /* 0x004fe200000e0000 */
[----:B-1----:R-:W-:-:S14]  /*00a0*/  BRA.U UP0, `(.L_x_0) ;  /* 0x0000000100307547 */ /* 0x002fdc000b800000 */
[----:B------:R-:W1:Y:S02]  /*00b0*/  LDCU.64 UR4, c[0x0][0x888] ;  /* 0x00011100ff0477ac */ /* 0x000e640008000a00 */
[----:B-1----:R-:W-:-:S04]  /*00c0*/  UISETP.NE.U32.AND UP0, UPT, UR4, URZ, UPT ;  /* 0x000000ff0400728c */ /* 0x002fc8000bf05070 */
[----:B------:R-:W-:-:S09]  /*00d0*/  UISETP.NE.AND.EX UP0, UPT, UR5, URZ, UPT, UP0 ;  /* 0x000000ff0500728c */ /* 0x000fd2000bf05300 */
[----:B------:R-:W-:Y:S05]  /*00e0*/  BRA.U !UP0, `(.L_x_1) ;  /* 0x0000000108147547 */ /* 0x000fea000b800000 */
[----:B------:R-:W1:Y:S01]  /*00f0*/  LDC.64 R2, c[0x0][0x888] ;  /* 0x00022200ff027b82 */ /* 0x000e620000000a00 */
[----:B------:R-:W1:Y:S02]  /*0100*/  LDCU.64 UR4, c[0x0][0x358] ;  /* 0x00006b00ff0477ac */ /* 0x000e640008000a00 */
[----:B-1----:R1:W5:Y:S01]  /*0110*/  LDG.E R41, desc[UR4][R2.64] ;  /* 0x0000000402297981 */ /* 0x002362000c1e1900 */
[----:B------:R-:W-:Y:S01]  /*0120*/  HFMA2 R85, -RZ, RZ, 0, 5.9604644775390625e-08 ;  /* 0x00000001ff557431 */ /* 0x000fe200000001ff */
[----:B------:R-:W-:Y:S05]  /*0130*/  BRA `(.L_x_0) ;  /* 0x00000000000c7947 */ /* 0x000fea0003800000 */
.L_x_1:
[----:B------:R-:W1:Y:S01]  /*0140*/  LDCU UR4, c[0x0][0x880] ;  /* 0x00011000ff0477ac */ /* 0x000e620008000800 */
[----:B------:R-:W-:Y:S01]  /*0150*/  HFMA2 R85, -RZ, RZ, 0, 5.9604644775390625e-08 ;  /* 0x00000001ff557431 */ /* 0x000fe200000001ff */
[----:B-1----:R-:W-:-:S07]  /*0160*/  MOV R41, UR4 ;  /* 0x0000000400297c02 */ /* 0x002fce0008000f00 */
.L_x_0:
[----:B------:R-:W2:Y:S02]  /*0170*/  LDCU.64 UR4, c[0x0][0x8b0] ;  /* 0x00011600ff0477ac */ /* 0x000ea40008000a00 */
[----:B--2---:R-:W-:-:S04]  /*0180*/  UISETP.NE.U32.AND UP0, UPT, UR4, URZ, UPT ;  /* 0x000000ff0400728c */ /* 0x004fc8000bf05070 */
[----:B------:R-:W-:-:S09]  /*0190*/  UISETP.NE.AND.EX UP0, UPT, UR5, URZ, UPT, UP0 ;  /* 0x000000ff0500728c */ /* 0x000fd2000bf05300 */
[----:B------:R-:W-:Y:S05]  /*01a0*/  BRA.U UP0, `(.L_x_2) ;  /* 0x0000000100287547 */ /* 0x000fea000b800000 */
[----:B------:R-:W2:Y:S02]  /*01b0*/  LDCU.64 UR4, c[0x0][0x8a8] ;  /* 0x00011500ff0477ac */ /* 0x000ea40008000a00 */
[----:B--2---:R-:W-:-:S04]  /*01c0*/  UISETP.NE.U32.AND UP0, UPT, UR4, URZ, UPT ;  /* 0x000000ff0400728c */ /* 0x004fc8000bf05070 */
[----:B------:R-:W-:-:S09]  /*01d0*/  UISETP.NE.AND.EX UP0, UPT, UR5, URZ, UPT, UP0 ;  /* 0x000000ff0500728c */ /* 0x000fd2000bf05300 */
[----:B------:R-:W-:Y:S05]  /*01e0*/  BRA.U !UP0, `(.L_x_3) ;  /* 0x0000000108107547 */ /* 0x000fea000b800000 */
[----:B------:R-:W2:Y:S01]  /*01f0*/  LDC.64 R38, c[0x0][0x8a8] ;  /* 0x00022a00ff267b82 */ /* 0x000ea20000000a00 */
[----:B------:R-:W2:Y:S02]  /*0200*/  LDCU.64 UR4, c[0x0][0x358] ;  /* 0x00006b00ff0477ac */ /* 0x000ea40008000a00 */
[----:B--2---:R2:W5:Y:S01]  /*0210*/  LDG.E R38, desc[UR4][R38.64] ;  /* 0x0000000426267981 */ /* 0x004562000c1e1900 */
[----:B------:R-:W-:Y:S05]  /*0220*/  BRA `(.L_x_2) ;  /* 0x0000000000087947 */ /* 0x000fea0003800000 */
.L_x_3:
[----:B------:R-:W2:Y:S02]  /*0230*/  LDCU UR4, c[0x0][0x8a0] ;  /* 0x00011400ff0477ac */ /* 0x000ea40008000800 */
[----:B--2---:R-:W-:Y:S02]  /*0240*/  MOV R38, UR4 ;  /* 0x0000000400267c02 */ /* 0x004fe40008000f00 */
.L_x_2:
[----:B------:R-:W-:Y:S01]  /*0250*/  IMAD.U32 R0, RZ, RZ, UR18 ;  /* 0x00000012ff007e24 */ /* 0x000fe2000f8e00ff */
[----:B------:R-:W-:Y:S04]  /*0260*/  BSSY.RECONVERGENT B0, `(.L_x_4) ;  /* 0x000000c000007945 */ /* 0x000fe80003800200 */
[C---:B------:R-:W-:Y:S02]  /*0270*/  ISETP.NE.OR P1, PT, R0.reuse, 0x1, !P3 ;  /* 0x000000010000780c */ /* 0x040fe40005f25670 */
[----:B------:R-:W-:-:S11]  /*0280*/  ISETP.NE.OR P0, PT, R0, 0x3, !P3 ;  /* 0x000000030000780c */ /* 0x000fd60005f05670 */
[----:B------:R-:W-:Y:S05]  /*0290*/  @P1 BRA `(.L_x_5) ;  /* 0x0000000000201947 */ /* 0x000fea0003800000 */
[----:B------:R-:W3:Y:S02]  /*02a0*/  LDCU.64 UR4, c[0x0][0x348] ;  /* 0x00006900ff0477ac */ /* 0x000ee40008000a00 */
[----:B---3--:R-:W-:Y:S02]  /*02b0*/  UIADD3 UR6, UP1, UPT, UR4, 0x80, URZ ;  /* 0x0000008004067890 */ /* 0x008fe4000ff3e0ff */
[----:B------:R-:W-:Y:S02]  /*02c0*/  UIADD3 UR4, UP0, UPT, UR4, 0x180, URZ ;  /* 0x0000018004047890 */ /* 0x000fe4000ff1e0ff */
[----:B------:R-:W-:Y:S02]  /*02d0*/  UIADD3.X UR7, UPT, UPT, URZ, UR5, URZ, UP1, !UPT ;  /* 0x00000005ff077290 */ /* 0x000fe40008ffe4ff */
[----:B------:R-:W-:-:S07]  /*02e0*/  UIADD3.X UR5, UPT, UPT, URZ, UR5, URZ, UP0, !UPT ;  /* 0x00000005ff057290 */ /* 0x000fce00087fe4ff */
[----:B------:R3:W-:Y:S02]  /*02f0*/  UTMACCTL.PF [UR6] ;  /* 0x00000000060079b9 */ /* 0x0007e40008040000 */
[----:B------:R3:W-:Y:S02]  /*0300*/  UTMACCTL.PF [UR4] ;  /* 0x00000000040079b9 */ /* 0x0007e40008040000 */
[----:B---3--:R-:W-:Y:S01]  /*0310*/  NOP ;  /* 0x0000000000007918 */ /* 0x008fe20000000000 */
.L_x_5:
[----:B------:R-:W-:Y:S05]  /*0320*/  BSYNC.RECONVERGENT B0 ;  /* 0x0000000000007941 */ /* 0x000fea0003800200 */
.L_x_4:
[----:B------:R-:W-:Y:S04]  /*0330*/  BSSY.RECONVERGENT B0, `(.L_x_6) ;  /* 0x000000a000007945 */ /* 0x000fe80003800200 */
        /* <DEDUP_REMOVED lines=9> */
.L_x_7:
[----:B------:R-:W-:Y:S05]  /*03d0*/  BSYNC.RECONVERGENT B0 ;  /* 0x0000000000007941 */ /* 0x000fea0003800200 */
.L_x_6:
[----:B------:R-:W3:Y:S01]  /*03e0*/  LDCU.64 UR4, c[0x0][0x888] ;  /* 0x00011100ff0477ac */ /* 0x000ee20008000a00 */
[----:B------:R-:W-:Y:S02]  /*03f0*/  UISETP.EQ.U32.AND UP2, UPT, UR8, URZ, UPT ;  /* 0x000000ff0800728c */ /* 0x000fe4000bf42070 */
[----:B------:R-:W-:Y:S02]  /*0400*/  UPLOP3.LUT UP3, UPT, UPT, UPT, UPT, 0x80, 0x8 ;  /* 0x000000000008789c */ /* 0x000fe40003f6f070 */
[----:B---3--:R-:W-:-:S04]  /*0410*/  UISETP.NE.U32.AND UP0, UPT, UR4, URZ, UPT ;  /* 0x000000ff0400728c */ /* 0x008fc8000bf05070 */
[----:B------:R-:W-:-:S04]  /*0420*/  UISETP.NE.AND.EX UP1, UPT, UR5, URZ, UPT, UP0 ;  /* 0x000000ff0500728c */ /* 0x000fc8000bf25300 */
[----:B------:R-:W-:-:S04]  /*0430*/  UISETP.EQ.OR.EX UP4, UPT, UR9, URZ, !UP1, UP2 ;  /* 0x000000ff0900728c */ /* 0x000fc8000cf82720 */
[----:B------:R-:W-:-:S06]  /*0440*/  UP2UR UR4, UPR, URZ, 0x10 ;  /* 0x00000010ff047883 */ /* 0x000fcc0008000000 */
[----:B------:R-:W-:Y:S01]  /*0450*/  MOV R88, UR4 ;  /* 0x0000000400587c02 */ /* 0x000fe20008000f00 */
[----:B------:R-:W-:Y:S06]  /*0460*/  BRA.U !UP4, `(.L_x_8) ;  /* 0x000000010c207547 */ /* 0x000fec000b800000 */
[----:B------:R-:W-:Y:S01]  /*0470*/  UISETP.NE.U32.AND UP2, UPT, UR8, URZ, UPT ;  /* 0x000000ff0800728c */ /* 0x000fe2000bf45070 */
[----:B-----5:R-:W-:Y:S01]  /*0480*/  FSETP.NEU.AND P0, PT, R41, RZ, PT ;  /* 0x000000ff2900720b */ /* 0x020fe20003f0d000 */
[----:B------:R-:W-:Y:S02]  /*0490*/  USEL UR4, URZ, 0xffffffff, UP1 ;  /* 0xffffffffff047887 */ /* 0x000fe40008800000 */
[----:B------:R-:W-:-:S10]  /*04a0*/  UISETP.NE.AND.EX UP2, UPT, UR9, URZ, UPT, UP2 ;  /* 0x000000ff0900728c */ /* 0x000fd4000bf45320 */
[----:B------:R-:W-:Y:S01]  /*04b0*/  VOTEU.ANY UP0, P0 ;  /* 0x0000000000ff7886 */ /* 0x000fe20000000100 */
[----:B------:R-:W-:-:S04]  /*04c0*/  @!UP2 USEL UR4, URZ, 0xffffffff, UP0 ;  /* 0xffffffffff04a887 */ /* 0x000fc80008000000 */
[----:B------:R-:W-:-:S04]  /*04d0*/  ULOP3.LUT UR4, UR4, 0x1, URZ, 0xc0, !UPT ;  /* 0x0000000104047892 */ /* 0x000fc8000f8ec0ff */
[----:B------:R-:W-:-:S11]  /*04e0*/  UISETP.NE.U32.AND UP3, UPT, UR4, 0x1, UPT ;  /* 0x000000010400788c */ /* 0x000fd6000bf65070 */
.L_x_8:
[----:B-1----:R-:W1:Y:S01]  /*04f0*/  SHFL.IDX PT, R2, R86, RZ, 0x1f ;  /* 0x00001fff56027589 */ /* 0x002e6200000e0000 */
[----:B------:R-:W-:Y:S01]  /*0500*/  UISETP.NE.AND UP6, UPT, UR18, 0x2, UPT ;  /* 0x000000021200788c */ /* 0x000fe2000bfc5270 */
[----:B-1----:R-:W-:-:S13]  /*0510*/  ISETP.NE.AND P0, PT, R2, RZ, PT ;  /* 0x000000ff0200720c */ /* 0x002fda0003f05270 */
[----:B------:R-:W-:Y:S05]  /*0520*/  @P0 BRA `(.L_x_9) ;  /* 0x0000000000600947 */ /* 0x000fea0003800000 */
[----:B------:R-:W1:Y:S01]  /*0530*/  S2UR UR4, SR_CgaCtaId ;  /* 0x00000000000479c3 */ /* 0x000e620000008800 */
[----:B------:R-:W-:Y:S01]  /*0540*/  UMOV UR5, 0x400 ;  /* 0x0000040000057882 */ /* 0x000fe20000000000 */
[----:B------:R-:W-:Y:S01]  /*0550*/  UMOV UR8, 0x1 ;  /* 0x0000000100087882 */ /* 0x000fe20000000000 */
[----:B------:R-:W-:Y:S01]  /*0560*/  UMOV UR6, 0x2 ;  /* 0x0000000200067882 */ /* 0x000fe20000000000 */
[----:B------:R-:W-:-:S04]  /*0570*/  UIADD3 UR8, UPT, UPT, -UR8, 0x100000, URZ ;  /* 0x0010000008087890 */ /* 0x000fc8000fffe1ff */
[----:B------:R-:W-:Y:S02]  /*0580*/  USHF.L.U32 UR9, UR8, 0xb, URZ ;  /* 0x0000000b08097899 */ /* 0x000fe400080006ff */
[----:B------:R-:W-:Y:S02]  /*0590*/  USHF.L.U32 UR8, UR8, 0x1, URZ ;  /* 0x0000000108087899 */ /* 0x000fe400080006ff */
[----:B------:R-:W-:-:S04]  /*05a0*/  UIADD3 UR6, UPT, UPT, -UR6, 0x100000, URZ ;  /* 0x0010000006067890 */ /* 0x000fc8000fffe1ff */
[----:B------:R-:W-:Y:S02]  /*05b0*/  USHF.L.U32 UR7, UR6, 0xb, URZ ;  /* 0x0000000b06077899 */ /* 0x000fe400080006ff */
[----:B------:R-:W-:Y:S01]  /*05c0*/  USHF.L.U32 UR6, UR6, 0x1, URZ ;  /* 0x0000000106067899 */ /* 0x000fe200080006ff */
[----:B------:R-:W-:Y:S01]  /*05d0*/  ELECT P0, URZ, PT ;  /* 0x0000000000ff782f */ /* 0x000fe20003800000 */
[----:B-1----:R-:W-:Y:S01]  /*05e0*/  ULEA UR4, UR4, UR5, 0x18 ;  /* 0x0000000504047291 */ /* 0x002fe2000f8ec0ff */
[----:B------:R-:W1:Y:S11]  /*05f0*/  FENCE.VIEW.ASYNC.S ;  /* 0x00000000000073c6 */ /* 0x000e760000000000 */
[----:B-1----:R1:W3:Y:S01]  /*0600*/  SYNCS.EXCH.64 URZ, [UR4], UR8 ;  /* 0x0000000804ff75b2 */ /* 0x0022e20008000100 */
[----:B------:R1:W4:Y:S01]  /*0610*/  SYNCS.EXCH.64 URZ, [UR4+0x28], UR6 ;  /* 0x0000280604ff75b2 */ /* 0x0003220008000100 */
[----:B------:R1:W1:Y:S01]  /*0620*/  SYNCS.EXCH.64 URZ, [UR4+0x8], UR8 ;  /* 0x0000080804ff75b2 */ /* 0x0002620008000100 */
[----:B------:R1:W1:Y:S01]  /*0630*/  SYNCS.EXCH.64 URZ, [UR4+0x30], UR6 ;  /* 0x0000300604ff75b2 */ /* 0x0002620008000100 */
[----:B------:R1:W1:Y:S01]  /*0640*/  SYNCS.EXCH.64 URZ, [UR4+0x10], UR8 ;  /* 0x0000100804ff75b2 */ /* 0x0002620008000100 */
[----:B------:R1:W1:Y:S01]  /*0650*/  SYNCS.EXCH.64 URZ, [UR4+0x38], UR6 ;  /* 0x0000380604ff75b2 */ /* 0x0002620008000100 */
[----:B------:R1:W1:Y:S01]  /*0660*/  SYNCS.EXCH.64 URZ, [UR4+0x18], UR8 ;  /* 0x0000180804ff75b2 */ /* 0x0002620008000100 */
[----:B------:R1:W1:Y:S01]  /*0670*/  SYNCS.EXCH.64 URZ, [UR4+0x40], UR6 ;  /* 0x0000400604ff75b2 */ /* 0x0002620008000100 */
[----:B------:R1:W1:Y:S01]  /*0680*/  SYNCS.EXCH.64 URZ, [UR4+0x20], UR8 ;  /* 0x0000200804ff75b2 */ /* 0x0002620008000100 */
[----:B------:R1:W1:Y:S01]  /*0690*/  SYNCS.EXCH.64 URZ, [UR4+0x48], UR6 ;  /* 0x0000480604ff75b2 */ /* 0x0002620008000100 */
[----:B------:R-:W-:Y:S01]  /*06a0*/  NOP ;  /* 0x0000000000007918 */ /* 0x000fe20000000000 */
.L_x_9:
[----:B------:R-:W2:Y:S01]  /*06b0*/  SHFL.IDX PT, R2, R86, RZ, 0x1f ;  /* 0x00001fff56027589 */ /* 0x000ea200000e0000 */
[----:B------:R-:W-:Y:S01]  /*06c0*/  NOP ;  /* 0x0000000000007918 */ /* 0x000fe20000000000 */
[----:B--2---:R-:W-:-:S13]  /*06d0*/  ISETP.NE.AND P0, PT, R2, 0x1, PT ;  /* 0x000000010200780c */ /* 0x004fda0003f05270 */
[----:B------:R-:W-:Y:S05]  /*06e0*/  @P0 BRA `(.L_x_10) ;  /* 0x0000000000580947 */ /* 0x000fea0003800000 */
[----:B-1----:R-:W1:Y:S01]  /*06f0*/  S2UR UR4, SR_CgaCtaId ;  /* 0x00000000000479c3 */ /* 0x002e620000008800 */
        /* <DEDUP_REMOVED lines=12> */
[----:B-1----:R2:W1:Y:S01]  /*07c0*/  SYNCS.EXCH.64 URZ, [UR4+0x50], UR8 ;  /* 0x0000500804ff75b2 */ /* 0x0024620008000100 */
[----:B------:R2:W1:Y:S01]  /*07d0*/  SYNCS.EXCH.64 URZ, [UR4+0x70], UR6 ;  /* 0x0000700604ff75b2 */ /* 0x0004620008000100 */
[----:B------:R2:W1:Y:S01]  /*07e0*/  SYNCS.EXCH.64 URZ, [UR4+0x58], UR8 ;  /* 0x0000580804ff75b2 */ /* 0x0004620008000100 */
[----:B------:R2:W1:Y:S01]  /*07f0*/  SYNCS.EXCH.64 URZ, [UR4+0x78], UR6 ;  /* 0x0000780604ff75b2 */ /* 0x0004620008000100 */
[----:B------:R2:W1:Y:S01]  /*0800*/  SYNCS.EXCH.64 URZ, [UR4+0x60], UR8 ;  /* 0x0000600804ff75b2 */ /* 0x0004620008000100 */
[----:B------:R2:W1:Y:S01]  /*0810*/  SYNCS.EXCH.64 URZ, [UR4+0x80], UR6 ;  /* 0x0000800604ff75b2 */ /* 0x0004620008000100 */
[----:B------:R2:W1:Y:S01]  /*0820*/  SYNCS.EXCH.64 URZ, [UR4+0x68], UR8 ;  /* 0x0000680804ff75b2 */ /* 0x0004620008000100 */
[----:B------:R2:W1:Y:S02]  /*0830*/  SYNCS.EXCH.64 URZ, [UR4+0x88], UR6 ;  /* 0x0000880604ff75b2 */ /* 0x0004640008000100 */
[----:B--2---:R-:W-:Y:S01]  /*0840*/  NOP ;  /* 0x0000000000007918 */ /* 0x004fe20000000000 */
.L_x_10:
[----:B------:R-:W2:Y:S01]  /*0850*/  SHFL.IDX PT, R2, R86, RZ, 0x1f ;  /* 0x00001fff56027589 */ /* 0x000ea200000e0000 */
[----:B------:R-:W-:Y:S01]  /*0860*/  NOP ;  /* 0x0000000000007918 */ /* 0x000fe20000000000 */
[----:B--2---:R-:W-:-:S13]  /*0870*/  ISETP.NE.AND P0, PT, R2, 0x3, PT ;  /* 0x000000030200780c */ /* 0x004fda0003f05270 */
[----:B------:R-:W-:Y:S05]  /*0880*/  @P0 BRA `(.L_x_11) ;  /* 0x0000000000300947 */ /* 0x000fea0003800000 */
[----:B-1----:R-:W1:Y:S01]  /*0890*/  S2UR UR4, SR_CgaCtaId ;  /* 0x00000000000479c3 */ /* 0x002e620000008800 */
[----:B------:R-:W-:Y:S01]  /*08a0*/  UMOV UR6, 0x400 ;  /* 0x0000040000067882 */ /* 0x000fe20000000000 */
[----:B------:R-:W-:Y:S01]  /*08b0*/  UMOV UR5, 0x20 ;  /* 0x0000002000057882 */ /* 0x000fe20000000000 */
[----:B------:R-:W-:Y:S01]  /*08c0*/  ELECT P0, URZ, PT ;  /* 0x0000000000ff782f */ /* 0x000fe20003800000 */
[----:B-1----:R-:W-:Y:S02]  /*08d0*/  ULEA UR6, UR4, UR6, 0x18 ;  /* 0x0000000604067291 */ /* 0x002fe4000f8ec0ff */
[----:B------:R-:W-:-:S04]  /*08e0*/  UIADD3 UR4, UPT, UPT, -UR5, 0x100000, URZ ;  /* 0x0010000005047890 */ /* 0x000fc8000fffe1ff */
[----:B------:R-:W-:Y:S02]  /*08f0*/  USHF.L.U32 UR5, UR4, 0xb, URZ ;  /* 0x0000000b04057899 */ /* 0x000fe400080006ff */
[----:B------:R-:W-:Y:S01]  /*0900*/  USHF.L.U32 UR4, UR4, 0x1, URZ ;  /* 0x0000000104047899 */ /* 0x000fe200080006ff */
[----:B------:R-:W1:Y:S11]  /*0910*/  FENCE.VIEW.ASYNC.S ;  /* 0x00000000000073c6 */ /* 0x000e760000000000 */
[----:B-1----:R2:W1:Y:S01]  /*0920*/  SYNCS.EXCH.64 URZ, [UR6+0x90], UR4 ;  /* 0x0000900406ff75b2 */ /* 0x0024620008000100 */
[----:B------:R2:W1:Y:S02]  /*0930*/  SYNCS.EXCH.64 URZ, [UR6+0x98], UR4 ;  /* 0x0000980406ff75b2 */ /* 0x0004640008000100 */
[----:B--2---:R-:W-:Y:S01]  /*0940*/  NOP ;  /* 0x0000000000007918 */ /* 0x004fe20000000000 */
.L_x_11:
[----:B------:R-:W2:Y:S01]  /*0950*/  SHFL.IDX PT, R2, R86, RZ, 0x1f ;  /* 0x00001fff56027589 */ /* 0x000ea200000e0000 */
[----:B------:R-:W-:Y:S01]  /*0960*/  NOP ;  /* 0x0000000000007918 */ /* 0x000fe20000000000 */
[----:B--2---:R-:W-:-:S13]  /*0970*/  ISETP.NE.AND P0, PT, R2, 0x4, PT ;  /* 0x000000040200780c */ /* 0x004fda0003f05270 */
[----:B------:R-:W-:Y:S05]  /*0980*/  @P0 BRA `(.L_x_12) ;  /* 0x00000000004c0947 */ /* 0x000fea0003800000 */
[----:B-1----:R-:W1:Y:S01]  /*0990*/  S2UR UR6, SR_CgaCtaId ;  /* 0x00000000000679c3 */ /* 0x002e620000008800 */
[----:B------:R-:W-:Y:S01]  /*09a0*/  UMOV UR4, 0x1e0 ;  /* 0x000001e000047882 */ /* 0x000fe20000000000 */
[----:B------:R-:W-:Y:S01]  /*09b0*/  UMOV UR5, 0x400 ;  /* 0x0000040000057882 */ /* 0x000fe20000000000 */
[----:B------:R-:W-:Y:S01]  /*09c0*/  USEL UR4, UR4, 0x1a0, UP3 ;  /* 0x000001a004047887 */ /* 0x000fe20009800000 */
[----:B------:R-:W-:Y:S01]  /*09d0*/  UMOV UR8, 0x1 ;  /* 0x0000000100087882 */ /* 0x000fe20000000000 */
[----:B------:R-:W-:Y:S01]  /*09e0*/  ELECT P0, URZ, PT ;  /* 0x0000000000ff782f */ /* 0x000fe20003800000 */
[----:B------:R-:W-:-:S04]  /*09f0*/  UIADD3 UR8, UPT, UPT, -UR8, 0x100000, URZ ;  /* 0x0010000008087890 */ /* 0x000fc8000fffe1ff */
[----:B------:R-:W-:Y:S02]  /*0a00*/  USHF.L.U32 UR9, UR8, 0xb, URZ ;  /* 0x0000000b08097899 */ /* 0x000fe400080006ff */
[----:B------:R-:W-:Y:S02]  /*0a10*/  USHF.L.U32 UR8, UR8, 0x1, URZ ;  /* 0x0000000108087899 */ /* 0x000fe400080006ff */
[----:B-1----:R-:W-:Y:S02]  /*0a20*/  ULEA UR6, UR6, UR5, 0x18 ;  /* 0x0000000506067291 */ /* 0x002fe4000f8ec0ff */
[----:B------:R-:W-:-:S04]  /*0a30*/  UIADD3 UR4, UPT, UPT, -UR4, 0x100000, URZ ;  /* 0x0010000004047890 */ /* 0x000fc8000fffe1ff */
[----:B------:R-:W-:Y:S02]  /*0a40*/  USHF.L.U32 UR5, UR4, 0xb, URZ ;  /* 0x0000000b04057899 */ /* 0x000fe400080006ff */
[----:B------:R-:W-:Y:S01]  /*0a50*/  USHF.L.U32 UR4, UR4, 0x1, URZ ;  /* 0x0000000104047899 */ /* 0x000fe200080006ff */
[----:B------:R-:W1:Y:S03]  /*0a60*/  FENCE.VIEW.ASYNC.S ;  /* 0x00000000000073c6 */ /* 0x000e660000000000 */
[----:B-1----:R2:W1:Y:S08]  /*0a70*/  SYNCS.EXCH.64 URZ, [UR6+0xa0], UR8 ;  /* 0x0000a00806ff75b2 */ /* 0x0024700008000100 */
[----:B------:R2:W1:Y:S01]  /*0a80*/  SYNCS.EXCH.64 URZ, [UR6+0xb0], UR4 ;  /* 0x0000b00406ff75b2 */ /* 0x0004620008000100 */
[----:B------:R2:W1:Y:S01]  /*0a90*/  SYNCS.EXCH.64 URZ, [UR6+0xa8], UR8 ;  /* 0x0000a80806ff75b2 */ /* 0x0004620008000100 */
[----:B------:R2:W1:Y:S02]  /*0aa0*/  SYNCS.EXCH.64 URZ, [UR6+0xb8], UR4 ;  /* 0x0000b80406ff75b2 */ /* 0x0004640008000100 */
[----:B--2---:R-:W-:Y:S01]  /*0ab0*/  NOP ;  /* 0x0000000000007918 */ /* 0x004fe20000000000 */
.L_x_12:
        /* <DEDUP_REMOVED lines=26> */
.L_x_13:
[----:B------:R-:W2:Y:S01]  /*0c60*/  SHFL.IDX PT, R2, R86, RZ, 0x1f ;  /* 0x00001fff56027589 */ /* 0x000ea200000e0000 */
[----:B------:R-:W-:Y:S01]  /*0c70*/  NOP ;  /* 0x0000000000007918 */ /* 0x000fe20000000000 */
[----:B--2---:R-:W-:-:S13]  /*0c80*/  ISETP.NE.AND P0, PT, R2, 0x3, PT ;  /* 0x000000030200780c */ /* 0x004fda0003f05270 */
[----:B------:R-:W-:Y:S05]  /*0c90*/  @P0 BRA `(.L_x_14) ;  /* 0x0000000000380947 */ /* 0x000fea0003800000 */
[----:B------:R-:W2:Y:S01]  /*0ca0*/  S2UR UR5, SR_CgaCtaId ;  /* 0x00000000000579c3 */ /* 0x000ea20000008800 */
[----:B-1----:R-:W-:Y:S01]  /*0cb0*/  UMOV UR4, 0x400 ;  /* 0x0000040000047882 */ /* 0x002fe20000000000 */
[----:B------:R-:W-:Y:S01]  /*0cc0*/  UMOV UR6, 0x20 ;  /* 0x0000002000067882 */ /* 0x000fe20000000000 */
[----:B------:R-:W-:Y:S01]  /*0cd0*/  ELECT P0, URZ, PT ;  /* 0x0000000000ff782f */ /* 0x000fe20003800000 */
[----:B------:R-:W-:-:S04]  /*0ce0*/  UIADD3 UR6, UPT, UPT, -UR6, 0x100000, URZ ;  /* 0x0010000006067890 */ /* 0x000fc8000fffe1ff */
[----:B------:R-:W-:Y:S02]  /*0cf0*/  USHF.L.U32 UR7, UR6, 0xb, URZ ;  /* 0x0000000b06077899 */ /* 0x000fe400080006ff */
[----:B------:R-:W-:Y:S02]  /*0d00*/  USHF.L.U32 UR6, UR6, 0x1, URZ ;  /* 0x0000000106067899 */ /* 0x000fe400080006ff */
[----:B--2---:R-:W-:Y:S01]  /*0d10*/  ULEA UR4, UR5, UR4, 0x18 ;  /* 0x0000000405047291 */ /* 0x004fe2000f8ec0ff */
[----:B------:R-:W1:Y:S11]  /*0d20*/  FENCE.VIEW.ASYNC.S ;  /* 0x00000000000073c6 */ /* 0x000e760000000000 */
[----:B-1----:R2:W1:Y:S01]  /*0d30*/  SYNCS.EXCH.64 URZ, [UR4+0x100], UR6 ;  /* 0x0001000604ff75b2 */ /* 0x0024620008000100 */
[----:B------:R2:W1:Y:S01]  /*0d40*/  SYNCS.EXCH.64 URZ, [UR4+0x110], UR6 ;  /* 0x0001100604ff75b2 */ /* 0x0004620008000100 */
[----:B------:R2:W1:Y:S01]  /*0d50*/  SYNCS.EXCH.64 URZ, [UR4+0x108], UR6 ;  /* 0x0001080604ff75b2 */ /* 0x0004620008000100 */
[----:B------:R2:W1:Y:S02]  /*0d60*/  SYNCS.EXCH.64 URZ, [UR4+0x118], UR6 ;  /* 0x0001180604ff75b2 */ /* 0x0004640008000100 */
[----:B--2---:R-:W-:Y:S01]  /*0d70*/  NOP ;  /* 0x0000000000007918 */ /* 0x004fe20000000000 */
.L_x_14:
[----:B-1----:R-:W1:Y:S01]  /*0d80*/  LDCU UR4, c[0x0][0x36c] ;  /* 0x00006d80ff0477ac */ /* 0x002e620008000800 */
[----:B------:R-:W-:Y:S01]  /*0d90*/  ISETP.NE.OR P3, PT, R0, 0x2, !P3 ;  /* 0x000000020000780c */ /* 0x000fe20005f65670 */
[----:B------:R-:W-:Y:S01]  /*0da0*/  NOP ;  /* 0x0000000000007918 */ /* 0x000fe20000000000 */
[----:B------:R-:W-:Y:S01]  /*0db0*/  LOP3.LUT R0, R95, 0x1f, RZ, 0xc0, !PT ;  /* 0x0000001f5f007812 */ /* 0x000fe200078ec0ff */
[----:B------:R-:W-:Y:S02]  /*0dc0*/  UISETP.NE.AND UP4, UPT, UR18, URZ, UPT ;  /* 0x000000ff1200728c */ /* 0x000fe4000bf85270 */
[----:B-1----:R-:W-:-:S09]  /*0dd0*/  UISETP.EQ.U32.AND UP5, UPT, UR4, 0x1, UPT ;  /* 0x000000010400788c */ /* 0x002fd2000bfa2070 */
[----:B------:R-:W-:Y:S05]  /*0de0*/  BRA.U !UP5, `(.L_x_15) ;  /* 0x000000010d087547 */ /* 0x000fea000b800000 */
[----:B---34-:R-:W-:Y:S01]  /*0df0*/  UCGABAR_ARV ;  /* 0x00000000000079c7 */ /* 0x018fe20008000000 */
[----:B------:R-:W-:Y:S05]  /*0e00*/  BRA `(.L_x_16) ;  /* 0x0000000000047947 */ /* 0x000fea0003800000 */
.L_x_15:
[----:B---34-:R-:W-:Y:S01]  /*0e10*/  NOP ;  /* 0x0000000000007918 */ /* 0x018fe20000000000 */
.L_x_16:
[----:B------:R-:W1:Y:S01]  /*0e20*/  S2UR UR30, SR_CTAID.X ;  /* 0x00000000001e79c3 */ /* 0x000e620000002500 */
[----:B------:R-:W-:-:S05]  /*0e30*/  CS2R.32 R87, SR_CgaSize ;  /* 0x0000000000577805 */ /* 0x000fca0000008a00 */
[----:B------:R-:W-:-:S05]  /*0e40*/  IMAD R87, R87, -0xa0, RZ ;  /* 0xffffff6057577824 */ /* 0x000fca00078e02ff */
[----:B------:R-:W-:-:S14]  /*0e50*/  R2UR UR5, R87 ;  /* 0x00000000570572ca */ /* 0x000fdc00000e0000 */
[----:B------:R-:W2:Y:S01]  /*0e60*/  LDCU UR5, c[0x0][UR5+0x2b0] ;  /* 0x00005600050577ac */ /* 0x000ea20008000800 */
[----:B------:R-:W-:-:S05]  /*0e70*/  CS2R.32 R87, SR_CgaSize ;  /* 0x0000000000577805 */ /* 0x000fca0000008a00 */
[----:B------:R-:W-:-:S05]  /*0e80*/  IMAD R87, R87, -0xa0, RZ ;  /* 0xffffff6057577824 */ /* 0x000fca00078e02ff */
[----:B------:R-:W-:-:S14]  /*0e90*/  R2UR UR4, R87 ;  /* 0x00000000570472ca */ /* 0x000fdc00000e0000 */
[----:B------:R-:W3:Y:S01]  /*0ea0*/  LDCU UR4, c[0x0][UR4+0x2b4] ;  /* 0x00005680040477ac */ /* 0x000ee20008000800 */
[----:B------:R-:W4:Y:S01]  /*0eb0*/  S2UR UR31, SR_CTAID.Y ;  /* 0x00000000001f79c3 */ /* 0x000f220000002600 */
[----:B------:R-:W-:-:S05]  /*0ec0*/  CS2R.32 R87, SR_CgaSize ;  /* 0x0000000000577805 */ /* 0x000fca0000008a00 */
[----:B------:R-:W-:-:S05]  /*0ed0*/  IMAD R87, R87, -0xa0, RZ ;  /* 0xffffff6057577824 */ /* 0x000fca00078e02ff */
[----:B------:R-:W-:-:S14]  /*0ee0*/  R2UR UR7, R87 ;  /* 0x00000000570772ca */ /* 0x000fdc00000e0000 */
[----:B------:R-:W3:Y:S01]  /*0ef0*/  LDCU UR7, c[0x0][UR7+0x2a0] ;  /* 0x00005400070777ac */ /* 0x000ee20008000800 */
[----:B------:R-:W-:-:S05]  /*0f00*/  CS2R.32 R87, SR_CgaSize ;  /* 0x0000000000577805 */ /* 0x000fca0000008a00 */
[----:B------:R-:W-:-:S05]  /*0f10*/  IMAD R87, R87, -0xa0, RZ ;  /* 0xffffff6057577824 */ /* 0x000fca00078e02ff */
[----:B------:R-:W-:-:S14]  /*0f20*/  R2UR UR59, R87 ;  /* 0x00000000573b72ca */ /* 0x000fdc00000e0000 */
[----:B------:R-:W3:Y:S01]  /*0f30*/  LDCU UR59, c[0x0][UR59+0x2a4] ;  /* 0x000054803b3b77ac */ /* 0x000ee20008000800 */
[----:B------:R-:W3:Y:S01]  /*0f40*/  S2UR UR8, SR_CgaCtaId ;  /* 0x00000000000879c3 */ /* 0x000ee20000008800 */
[----:B------:R-:W3:Y:S01]  /*0f50*/  LDCU UR19, c[0x0][0xb24] ;  /* 0x00016480ff1377ac */ /* 0x000ee20008000800 */
[----:B------:R-:W3:Y:S01]  /*0f60*/  LDCU UR42, c[0x0][0xb24] ;  /* 0x00016480ff2a77ac */ /* 0x000ee20008000800 */
[----:B-1----:R-:W-:Y:S01]  /*0f70*/  I2FP.F32.U32 R3, UR30 ;  /* 0x0000001e00037c45 */ /* 0x002fe20008201000 */
[----:B------:R-:W1:Y:S04]  /*0f80*/  LDCU UR22, c[0x0][0xb30] ;  /* 0x00016600ff1677ac */ /* 0x000e680008000800 */
[----:B--2---:R-:W-:Y:S01]  /*0f90*/  FMUL R3, R3, UR5 ;  /* 0x0000000503037c20 */ /* 0x004fe20008400000 */
[----:B----4-:R-:W-:-:S05]  /*0fa0*/  I2FP.F32.U32 R2, UR31 ;  /* 0x0000001f00027c45 */ /* 0x010fca0008201000 */
[----:B------:R-:W2:Y:S01]  /*0fb0*/  F2I.U32.TRUNC.NTZ R3, R3 ;  /* 0x0000000300037305 */ /* 0x000ea2000020f000 */
[----:B---3--:R-:W-:Y:S01]  /*0fc0*/  FMUL R2, R2, UR4 ;  /* 0x0000000402027c20 */ /* 0x008fe20008400000 */
[----:B------:R-:W-:-:S06]  /*0fd0*/  USHF.L.U32 UR28, UR8, 0xe, URZ ;  /* 0x0000000e081c7899 */ /* 0x000fcc00080006ff */
[----:B------:R-:W3:Y:S01]  /*0fe0*/  F2I.U32.TRUNC.NTZ R2, R2 ;  /* 0x0000000200027305 */ /* 0x000ee2000020f000 */
[----:B------:R-:W-:Y:S01]  /*0ff0*/  ULOP3.LUT UR28, UR28, 0x4000, URZ, 0xc0, !UPT ;  /* 0x000040001c1c7892 */ /* 0x000fe2000f8ec0ff */
[----:B--2---:R-:W-:Y:S02]  /*1000*/  R2UR UR4, R3 ;  /* 0x00000000030472ca */ /* 0x004fe400000e0000 */
[----:B---3--:R-:W-:Y:S02]  /*1010*/  R2UR UR6, R2 ;  /* 0x00000000020672ca */ /* 0x008fe400000e0000 */
[----:B------:R-:W-:-:S09]  /*1020*/  PRMT R2, RZ, 0x7610, R2 ;  /* 0x00007610ff027816 */ /* 0x000fd20000000002 */
[----:B------:R-:W-:-:S04]  /*1030*/  UIADD3 UR5, UPT, UPT, -UR4, URZ, URZ ;  /* 0x000000ff04057290 */ /* 0x000fc8000fffe1ff */
[----:B------:R-:W-:Y:S02]  /*1040*/  UIMAD UR5, UR7, UR5, UR30 ;  /* 0x00000005070572a4 */ /* 0x000fe4000f8e021e */
[----:B------:R-:W-:-:S04]  /*1050*/  UIADD3 UR4, UPT, UPT, -UR6, URZ, URZ ;  /* 0x000000ff06047290 */ /* 0x000fc8000fffe1ff */
[----:B------:R-:W-:Y:S01]  /*1060*/  IMAD.U32 R87, RZ, RZ, UR5 ;  /* 0x00000005ff577e24 */ /* 0x000fe2000f8e00ff */
[----:B------:R-:W-:Y:S01]  /*1070*/  UIMAD UR59, UR59, UR4, UR31 ;  /* 0x000000043b3b72a4 */ /* 0x000fe2000f8e021f */
[----:B-1----:R-:W-:Y:S11]  /*1080*/  BRA.U UP4, `(.L_x_17) ;  /* 0x0000000104287547 */ /* 0x002ff6000b800000 */
[----:B------:R-:W-:Y:S01]  /*1090*/  R2UR UR6, R87 ;  /* 0x00000000570672ca */ /* 0x000fe200000e0000 */
[----:B------:R-:W-:-:S12]  /*10a0*/  UISETP.NE.AND UP0, UPT, UR59, URZ, UPT ;  /* 0x000000ff3b00728c */ /* 0x000fd8000bf05270 */
[----:B------:R-:W-:-:S04]  /*10b0*/  UISETP.EQ.OR UP0, UPT, UR6, URZ, !UP0 ;  /* 0x000000ff0600728c */ /* 0x000fc8000c702670 */
[----:B------:R-:W-:Y:S02]  /*10c0*/  USEL UR5, URZ, 0x1, !UP0 ;  /* 0x00000001ff057887 */ /* 0x000fe4000c000000 */
[----:B------:R-:W-:-:S04]  /*10d0*/  UISETP.NE.AND UP0, UPT, UR59, URZ, UPT ;  /* 0x000000ff3b00728c */ /* 0x000fc8000bf05270 */
[----:B------:R-:W-:Y:S02]  /*10e0*/  USEL UR4, URZ, 0x2, UP0 ;  /* 0x00000002ff047887 */ /* 0x000fe40008000000 */
[----:B------:R-:W-:-:S04]  /*10f0*/  UISETP.NE.AND UP0, UPT, UR6, 0x1, UPT ;  /* 0x000000010600788c */ /* 0x000fc8000bf05270 */
[----:B------:R-:W-:-:S04]  /*1100*/  USEL UR4, UR4, 0x2, UP0 ;  /* 0x0000000204047887 */ /* 0x000fc80008000000 */
[----:B------:R-:W-:-:S06]  /*1110*/  UIADD3 UR4, UPT, UPT, UR5, UR4, URZ ;  /* 0x0000000405047290 */ /* 0x000fcc000fffe0ff */
[----:B------:R-:W-:-:S07]  /*1120*/  MOV R2, UR4 ;  /* 0x0000000400027c02 */ /* 0x000fce0008000f00 */
.L_x_17:
[----:B------:R-:W1:Y:S01]  /*1130*/  S2UR UR36, SR_CTAID.Z ;  /* 0x00000000002479c3 */ /* 0x000e620000002700 */
[----:B------:R-:W-:-:S09]  /*1140*/  UISETP.GE.AND UP0, UPT, UR19, 0x1, UPT ;  /* 0x000000011300788c */ /* 0x000fd2000bf06270 */
[----:B------:R-:W-:Y:S05]  /*1150*/  BRA.U !UP0, `(.L_x_18) ;  /* 0x0000000108d47547 */ /* 0x000fea000b800000 */
[----:B------:R-:W2:Y:S01]  /*1160*/  LDCU.128 UR12, c[0x0][0xb10] ;  /* 0x00016200ff0c77ac */ /* 0x000ea20008000c00 */
[----:B------:R-:W3:Y:S01]  /*1170*/  LDCU UR20, c[0x0][0xb0c] ;  /* 0x00016180ff1477ac */ /* 0x000ee20008000800 */
[----:B------:R-:W4:Y:S01]  /*1180*/  LDCU UR6, c[0x0][0x370] ;  /* 0x00006e00ff0677ac */ /* 0x000f220008000800 */
[----:B------:R-:W1:Y:S01]  /*1190*/  LDCU UR7, c[0x0][0x374] ;  /* 0x00006e80ff0777ac */ /* 0x000e620008000800 */
[----:B------:R-:W1:Y:S01]  /*11a0*/  LDCU UR21, c[0x0][0xb20] ;  /* 0x00016400ff1577ac */ /* 0x000e620008000800 */
[----:B--2---:R-:W-:Y:S02]  /*11b0*/  UIMAD.WIDE.U32 UR4, UR30, UR12, URZ ;  /* 0x0000000c1e0472a5 */ /* 0x004fe4000f8e00ff */
[----:B---3--:R-:W-:Y:S01]  /*11c0*/  UISETP.NE.AND UP0, UPT, UR20, 0x1, UPT ;  /* 0x000000011400788c */ /* 0x008fe2000bf05270 */
[----:B------:R-:W2:Y:S01]  /*11d0*/  LDCU.64 UR8, c[0x0][0xb28] ;  /* 0x00016500ff0877ac */ /* 0x000ea20008000a00 */
[----:B----4-:R-:W-:-:S03]  /*11e0*/  UIMAD.WIDE.U32 UR10, UR6, UR12, URZ ;  /* 0x0000000c060a72a5 */ /* 0x010fc6000f8e00ff */
[----:B------:R-:W-:Y:S01]  /*11f0*/  UMOV UR4, UR5 ;  /* 0x0000000500047c82 */ /* 0x000fe20008000000 */
[----:B------:R-:W-:Y:S02]  /*1200*/  UISETP.NE.AND UP2, UPT, UR19, 0x1, UPT ;  /* 0x000000011300788c */ /* 0x000fe4000bf45270 */
[----:B------:R-:W-:Y:S01]  /*1210*/  USHF.R.U32.HI UR4, URZ, UR13, UR4 ;  /* 0x0000000dff047299 */ /* 0x000fe20008011604 */
[----:B------:R-:W-:Y:S01]  /*1220*/  UMOV UR10, UR11 ;  /* 0x0000000b000a7c82 */ /* 0x000fe20008000000 */
[----:B------:R-:W-:Y:S02]  /*1230*/  UIMAD.WIDE.U32 UR16, UR31, UR15, URZ ;  /* 0x0000000f1f1072a5 */ /* 0x000fe4000f8e00ff */
[----:B------:R-:W-:Y:S02]  /*1240*/  USEL UR5, UR30, UR4, !UP0 ;  /* 0x000000041e057287 */ /* 0x000fe4000c000000 */
[----:B------:R-:W-:Y:S02]  /*1250*/  @UP0 USHF.R.U32.HI UR6, URZ, UR13, UR10 ;  /* 0x0000000dff060299 */ /* 0x000fe4000801160a */
[----:B------:R-:W-:-:S02]  /*1260*/  UISETP.NE.AND UP0, UPT, UR14, 0x1, UPT ;  /* 0x000000010e00788c */ /* 0x000fc4000bf05270 */
[----:B-1----:R-:W-:Y:S02]  /*1270*/  UIMAD.WIDE.U32 UR10, UR7, UR15, URZ ;  /* 0x0000000f070a72a5 */ /* 0x002fe4000f8e00ff */
[----:B--2---:R-:W-:Y:S01]  /*1280*/  UIMAD.WIDE.U32 UR12, UR6, UR8, URZ ;  /* 0x00000008060c72a5 */ /* 0x004fe2000f8e00ff */
[----:B------:R-:W-:Y:S02]  /*1290*/  UMOV UR4, UR17 ;  /* 0x0000001100047c82 */ /* 0x000fe40008000000 */
[----:B------:R-:W-:Y:S02]  /*12a0*/  USHF.R.U32.HI UR4, URZ, UR21, UR4 ;  /* 0x00000015ff047299 */ /* 0x000fe40008011604 */
[----:B------:R-:W-:Y:S02]  /*12b0*/  UMOV UR10, UR11 ;  /* 0x0000000b000a7c82 */ /* 0x000fe40008000000 */
[----:B------:R-:W-:Y:S01]  /*12c0*/  UMOV UR12, UR13 ;  /* 0x0000000d000c7c82 */ /* 0x000fe20008000000 */
[----:B------:R-:W-:-:S02]  /*12d0*/  @UP0 USHF.R.U32.HI UR7, URZ, UR21, UR10 ;  /* 0x00000015ff070299 */ /* 0x000fc4000801160a */
[----:B------:R-:W-:Y:S02]  /*12e0*/  USEL UR4, UR31, UR4, !UP0 ;  /* 0x000000041f047287 */ /* 0x000fe4000c000000 */
[----:B------:R-:W-:Y:S02]  /*12f0*/  UIMAD.WIDE.U32 UR10, UR7, UR8, URZ ;  /* 0x00000008070a72a5 */ /* 0x000fe4000f8e00ff */
[----:B------:R-:W-:Y:S02]  /*1300*/  @UP2 USHF.R.U32.HI UR6, URZ, UR9, UR12 ;  /* 0x00000009ff062299 */ /* 0x000fe4000801160c */
[----:B------:R-:W-:-:S03]  /*1310*/  UIMAD.WIDE.U32 UR12, UR4, UR8, URZ ;  /* 0x00000008040c72a5 */ /* 0x000fc6000f8e00ff */
[----:B------:R-:W-:Y:S02]  /*1320*/  UMOV UR10, UR11 ;  /* 0x0000000b000a7c82 */ /* 0x000fe40008000000 */
[----:B------:R-:W-:Y:S02]  /*1330*/  @UP2 USHF.R.U32.HI UR7, URZ, UR9, UR10 ;  /* 0x00000009ff072299 */ /* 0x000fe4000801160a */
[----:B------:R-:W-:Y:S02]  /*1340*/  UIMAD UR10, UR6, UR19, URZ ;  /* 0x00000013060a72a4 */ /* 0x000fe4000f8e02ff */
[----:B------:R-:W-:-:S04]  /*1350*/  UIMAD UR7, UR7, UR19, URZ ;  /* 0x00000013070772a4 */ /* 0x000fc8000f8e02ff */
[----:B------:R-:W-:-:S03]  /*1360*/  UISETP.GE.AND UP0, UPT, UR4, UR7, UPT ;  /* 0x000000070400728c */ /* 0x000fc6000bf06270 */
[----:B------:R-:W-:Y:S01]  /*1370*/  UMOV UR7, UR13 ;  /* 0x0000000d00077c82 */ /* 0x000fe20008000000 */
[----:B------:R-:W-:Y:S02]  /*1380*/  UISETP.GE.OR UP0, UPT, UR5, UR10, UP0 ;  /* 0x0000000a0500728c */ /* 0x000fe40008706670 */
[----:B------:R-:W-:Y:S02]  /*1390*/  UIMAD.WIDE.U32 UR10, UR5, UR8, URZ ;  /* 0x00000008050a72a5 */ /* 0x000fe4000f8e00ff */
[----:B------:R-:W-:Y:S02]  /*13a0*/  USHF.R.U32.HI UR7, URZ, UR9, UR7 ;  /* 0x00000009ff077299 */ /* 0x000fe40008011607 */
[----:B------:R-:W-:Y:S02]  /*13b0*/  UIADD3 UR10, UPT, UPT, -UR4, URZ, URZ ;  /* 0x000000ff040a7290 */ /* 0x000fe4000fffe1ff */
[----:B------:R-:W-:Y:S02]  /*13c0*/  USEL UR7, UR4, UR7, !UP2 ;  /* 0x0000000704077287 */ /* 0x000fe4000d000000 */
[----:B------:R-:W-:Y:S01]  /*13d0*/  UIMAD UR10, UR14, UR10, UR31 ;  /* 0x0000000a0e0a72a4 */ /* 0x000fe2000f8e021f */
[----:B------:R-:W-:Y:S01]  /*13e0*/  @!UP0 UMOV UR8, UR11 ;  /* 0x0000000b00088c82 */ /* 0x000fe20008000000 */
[----:B------:R-:W-:-:S02]  /*13f0*/  UIADD3 UR11, UPT, UPT, -UR5, URZ, URZ ;  /* 0x000000ff050b7290 */ /* 0x000fc4000fffe1ff */
[----:B------:R-:W-:Y:S02]  /*1400*/  @!UP0 USHF.R.U32.HI UR8, URZ, UR9, UR8 ;  /* 0x00000009ff088299 */ /* 0x000fe40008011608 */
[----:B------:R-:W-:Y:S02]  /*1410*/  UIADD3 UR9, UPT, UPT, -UR7, URZ, URZ ;  /* 0x000000ff07097290 */ /* 0x000fe4000fffe1ff */
[----:B------:R-:W-:Y:S02]  /*1420*/  @!UP0 USEL UR8, UR5, UR8, !UP2 ;  /* 0x0000000805088287 */ /* 0x000fe4000d000000 */
[----:B------:R-:W-:Y:S02]  /*1430*/  UIMAD UR9, UR19, UR9, UR4 ;  /* 0x00000009130972a4 */ /* 0x000fe4000f8e0204 */
[----:B------:R-:W-:Y:S02]  /*1440*/  @!UP0 UIADD3 UR7, UPT, UPT, UR7, -UR8, URZ ;  /* 0x8000000807078290 */ /* 0x000fe4000fffe0ff */
[----:B------:R-:W-:-:S02]  /*1450*/  @!UP0 UIMAD UR6, UR9, UR6, UR8 ;  /* 0x00000006090682a4 */ /* 0x000fc4000f8e0208 */
[----:B------:R-:W-:Y:S02]  /*1460*/  @!UP0 UIMAD UR4, UR7, UR19, UR5 ;  /* 0x00000013070482a4 */ /* 0x000fe4000f8e0205 */
[----:B------:R-:W-:Y:S02]  /*1470*/  UIMAD UR30, UR20, UR11, UR30 ;  /* 0x0000000b141e72a4 */ /* 0x000fe4000f8e021e */
[----:B------:R-:W-:Y:S01]  /*1480*/  UIMAD UR31, UR4, UR14, UR10 ;  /* 0x0000000e041f72a4 */ /* 0x000fe2000f8e020a */
[----:B------:R-:W-:Y:S02]  /*1490*/  @!UP0 UMOV UR5, UR6 ;  /* 0x0000000600058c82 */ /* 0x000fe40008000000 */
[----:B------:R-:W-:-:S12]  /*14a0*/  UIMAD UR30, UR5, UR20, UR30 ;  /* 0x00000014051e72a4 */ /* 0x000fd8000f8e021e */
.L_x_18:
[----:B------:R-:W-:-:S09]  /*14b0*/  UISETP.NE.AND UP0, UPT, UR22, 0x1, UPT ;  /* 0x000000011600788c */ /* 0x000fd2000bf05270 */
[----:B------:R-:W-:Y:S05]  /*14c0*/  BRA.U UP0, `(.L_x_19) ;  /* 0x0000000100407547 */ /* 0x000fea000b800000 */
[----:B------:R-:W2:Y:S01]  /*14d0*/  LDCU.128 UR8, c[0x0][0xb10] ;  /* 0x00016200ff0877ac */ /* 0x000ea20008000c00 */
[----:B------:R-:W3:Y:S01]  /*14e0*/  LDCU UR12, c[0x0][0xb0c] ;  /* 0x00016180ff0c77ac */ /* 0x000ee20008000800 */
[----:B------:R-:W4:Y:S01]  /*14f0*/  LDCU UR13, c[0x0][0xb20] ;  /* 0x00016400ff0d77ac */ /* 0x000f220008000800 */
[----:B--2---:R-:W-:Y:S02]  /*1500*/  UIMAD.WIDE.U32 UR4, UR30, UR8, URZ ;  /* 0x000000081e0472a5 */ /* 0x004fe4000f8e00ff */
[----:B------:R-:W-:Y:S02]  /*1510*/  UIMAD.WIDE.U32 UR6, UR31, UR11, URZ ;  /* 0x0000000b1f0672a5 */ /* 0x000fe4000f8e00ff */
[----:B---3--:R-:W-:Y:S02]  /*1520*/  UISETP.NE.AND UP0, UPT, UR12, 0x1, UPT ;  /* 0x000000010c00788c */ /* 0x008fe4000bf05270 */
[----:B------:R-:W-:-:S03]  /*1530*/  USHF.R.U32.HI UR5, URZ, UR9, UR5 ;  /* 0x00000009ff057299 */ /* 0x000fc60008011605 */
[----:B------:R-:W-:Y:S01]  /*1540*/  UMOV UR4, UR7 ;  /* 0x0000000700047c82 */ /* 0x000fe20008000000 */
[----:B------:R-:W-:Y:S02]  /*1550*/  USEL UR5, UR30, UR5, !UP0 ;  /* 0x000000051e057287 */ /* 0x000fe4000c000000 */
[----:B------:R-:W-:Y:S02]  /*1560*/  UISETP.NE.AND UP0, UPT, UR10, 0x1, UPT ;  /* 0x000000010a00788c */ /* 0x000fe4000bf05270 */
[----:B----4-:R-:W-:-:S04]  /*1570*/  USHF.R.U32.HI UR4, URZ, UR13, UR4 ;  /* 0x0000000dff047299 */ /* 0x010fc80008011604 */
[----:B------:R-:W-:-:S04]  /*1580*/  USEL UR4, UR31, UR4, !UP0 ;  /* 0x000000041f047287 */ /* 0x000fc8000c000000 */
[----:B------:R-:W-:Y:S02]  /*1590*/  UIADD3 UR6, UPT, UPT, UR5, -UR4, URZ ;  /* 0x8000000405067290 */ /* 0x000fe4000fffe0ff */
[----:B------:R-:W-:Y:S02]  /*15a0*/  UIADD3 UR4, UPT, UPT, -UR5, UR4, URZ ;  /* 0x0000000405047290 */ /* 0x000fe4000fffe1ff */
[----:B------:R-:W-:Y:S02]  /*15b0*/  UIMAD UR31, UR6, UR10, UR31 ;  /* 0x0000000a061f72a4 */ /* 0x000fe4000f8e021f */
[----:B------:R-:W-:-:S12]  /*15c0*/  UIMAD UR30, UR4, UR12, UR30 ;  /* 0x0000000c041e72a4 */ /* 0x000fd8000f8e021e */
.L_x_19:
[----:B------:R-:W-:Y:S01]  /*15d0*/  UISETP.NE.AND UP0, UPT, UR18, 0x2, UPT ;  /* 0x000000021200788c */ /* 0x000fe2000bf05270 */
[----:B------:R-:W-:Y:S09]  /*15e0*/  BRA.U !UP5, `(.L_x_20) ;  /* 0x000000010d0c7547 */ /* 0x000ff2000b800000 */
[----:B------:R-:W-:Y:S01]  /*15f0*/  UCGABAR_WAIT ;  /* 0x0000000000007dc7 */ /* 0x000fe20008000000 */
[----:B------:R-:W-:Y:S01]  /*1600*/  CCTL.IVALL ;  /* 0x00000000ff00798f */ /* 0x000fe20002000000 */
[----:B------:R-:W-:Y:S05]  /*1610*/  BRA `(.L_x_21) ;  /* 0x0000000000047947 */ /* 0x000fea0003800000 */
.L_x_20:
[----:B------:R-:W-:Y:S06]  /*1620*/  BAR.SYNC.DEFER_BLOCKING 0x0 ;  /* 0x0000000000007b1d */ /* 0x000fec0000010000 */
.L_x_21:
[----:B------:R-:W-:Y:S05]  /*1630*/  BRA.U UP0, `(.L_x_22) ;  /* 0x0000001100e07547 */ /* 0x000fea000b800000 */
[----:B------:R-:W2:Y:S01]  /*1640*/  LDCU UR6, c[0x0][0x38c] ;  /* 0x00007180ff0677ac */ /* 0x000ea20008000800 */
[----:B------:R-:W3:Y:S01]  /*1650*/  S2UR UR8, SR_CgaCtaId ;  /* 0x00000000000879c3 */ /* 0x000ee20000008800 */
[----:B------:R-:W-:Y:S01]  /*1660*/  PLOP3.LUT P1, PT, PT, PT, UP3, 0x80, 0x8 ;  /* 0x000000000008781c */ /* 0x000fe20003f2f038 */
[----:B------:R-:W-:Y:S01]  /*1670*/  IMAD.MOV.U32 R12, RZ, RZ, 0x1 ;  /* 0x00000001ff0c7424 */ /* 0x000fe200078e00ff */
[----:B------:R-:W-:Y:S01]  /*1680*/  UMOV UR7, 0x400 ;  /* 0x0000040000077882 */ /* 0x000fe20000000000 */
[----:B------:R-:W-:Y:S01]  /*1690*/  UISETP.NE.AND UP1, UPT, UR18, URZ, UPT ;  /* 0x000000ff1200728c */ /* 0x000fe2000bf25270 */
[----:B------:R-:W-:Y:S01]  /*16a0*/  ISETP.EQ.OR P2, PT, R0, RZ, P3 ;  /* 0x000000ff0000720c */ /* 0x000fe20001f42670 */
[----:B------:R-:W-:Y:S01]  /*16b0*/  USEL UR24, URZ, 0x1, UP6 ;  /* 0x00000001ff187887 */ /* 0x000fe2000b000000 */
[----:B------:R-:W-:Y:S02]  /*16c0*/  PLOP3.LUT P1, PT, P1, PT, PT, 0x8, 0x80 ;  /* 0x000000000080781c */ /* 0x000fe40000f2e170 */
[----:B------:R-:W-:Y:S01]  /*16d0*/  CS2R R10, SRZ ;  /* 0x00000000000a7805 */ /* 0x000fe2000001ff00 */
[----:B------:R-:W-:Y:S01]  /*16e0*/  IMAD.MOV.U32 R9, RZ, RZ, RZ ;  /* 0x000000ffff097224 */ /* 0x000fe200078e00ff */
[----:B------:R-:W4:Y:S01]  /*16f0*/  LDCU UR40, c[0x0][0x370] ;  /* 0x00006e00ff2877ac */ /* 0x000f220008000800 */
[----:B------:R-:W-:Y:S01]  /*1700*/  IMAD.MOV.U32 R8, RZ, RZ, 0x1 ;  /* 0x00000001ff087424 */ /* 0x000fe200078e00ff */
[----:B------:R-:W1:Y:S01]  /*1710*/  LDCU.64 UR26, c[0x0][0x348] ;  /* 0x00006900ff1a77ac */ /* 0x000e620008000a00 */
[----:B--2---:R-:W-:-:S02]  /*1720*/  UIADD3 UR5, UPT, UPT, UR6, 0x7f, URZ ;  /* 0x0000007f06057890 */ /* 0x004fc4000fffe0ff */
[----:B------:R-:W-:Y:S02]  /*1730*/  USHF.R.U32.HI UR45, URZ, 0x7, UR28 ;  /* 0x00000007ff2d7899 */ /* 0x000fe4000801161c */
[----:B------:R-:W-:Y:S02]  /*1740*/  USHF.R.S32.HI UR4, URZ, 0x1f, UR5 ;  /* 0x0000001fff047899 */ /* 0x000fe40008011405 */
[----:B---3--:R-:W-:Y:S02]  /*1750*/  ULEA UR7, UR8, UR7, 0x18 ;  /* 0x0000000708077291 */ /* 0x008fe4000f8ec0ff */
[----:B------:R-:W-:Y:S02]  /*1760*/  ULEA.HI UR4, UR4, UR5, URZ, 0x7 ;  /* 0x0000000504047291 */ /* 0x000fe4000f8f38ff */
[----:B------:R-:W-:Y:S02]  /*1770*/  UIADD3 UR46, UPT, UPT, UR6, 0xfe, URZ ;  /* 0x000000fe062e7890 */ /* 0x000fe4000fffe0ff */
[----:B------:R-:W-:-:S02]  /*1780*/  USHF.R.S32.HI UR43, URZ, 0x7, UR4 ;  /* 0x00000007ff2b7899 */ /* 0x000fc40008011404 */
[----:B------:R-:W-:Y:S02]  /*1790*/  UIADD3 UR4, UPT, UPT, UR6, -0x1, URZ ;  /* 0xffffffff06047890 */ /* 0x000fe4000fffe0ff */
[----:B------:R-:W-:Y:S02]  /*17a0*/  UISETP.LT.U32.AND UP0, UPT, UR43, 0x5, UPT ;  /* 0x000000052b00788c */ /* 0x000fe4000bf01070 */
[----:B------:R-:W-:Y:S02]  /*17b0*/  UISETP.GE.U32.AND UP2, UPT, UR4, -0xff, UPT ;  /* 0xffffff010400788c */ /* 0x000fe4000bf46070 */
[----:B------:R-:W-:Y:S01]  /*17c0*/  USEL UR41, UR43, 0x5, UP0 ;  /* 0x000000052b297887 */ /* 0x000fe20008000000 */
[----:B------:R-:W2:Y:S03]  /*17d0*/  LDCU UR39, c[0x0][0x374] ;  /* 0x00006e80ff2777ac */ /* 0x000ea60008000800 */
[----:B------:R-:W-:-:S02]  /*17e0*/  UIADD3 UR21, UPT, UPT, UR41, -0x1, URZ ;  /* 0xffffffff29157890 */ /* 0x000fc4000fffe0ff */
[----:B------:R-:W-:-:S03]  /*17f0*/  USEL UR24, UR24, 0x2, UP1 ;  /* 0x0000000218187887 */ /* 0x000fc60008800000 */
[----:B------:R-:W-:Y:S02]  /*1800*/  @UP2 UIADD3 UR21, UPT, UPT, UR41, URZ, URZ ;  /* 0x000000ff29152290 */ /* 0x000fe4000fffe0ff */
[----:B------:R-:W-:Y:S02]  /*1810*/  UIADD3 UR29, UPT, UPT, UR7, 0x10400, UR28 ;  /* 0x00010400071d7890 */ /* 0x000fe4000fffe01c */
[----:B------:R-:W-:Y:S02]  /*1820*/  UIADD3 UR44, UPT, UPT, UR43, -UR41, URZ ;  /* 0x800000292b2c7290 */ /* 0x000fe4000fffe0ff */
[----:B------:R-:W-:Y:S01]  /*1830*/  UIADD3 UR21, UPT, UPT, UR21, 0x1, URZ ;  /* 0x0000000115157890 */ /* 0x000fe2000fffe0ff */
[----:B-1--4-:R-:W-:-:S11]  /*1840*/  UMOV UR5, URZ ;  /* 0x000000ff00057c82 */ /* 0x012fd60008000000 */
.L_x_42:
[----:B-1----:R-:W1:Y:S02]  /*1850*/  S2UR UR4, SR_CgaCtaId ;  /* 0x00000000000479c3 */ /* 0x002e640000008800 */
[----:B-1----:R-:W-:-:S09]  /*1860*/  UISETP.NE.AND UP0, UPT, UR4, URZ, UPT ;  /* 0x000000ff0400728c */ /* 0x002fd2000bf05270 */
[----:B------:R-:W-:Y:S05]  /*1870*/  BRA.U UP0, `(.L_x_23) ;  /* 0x0000000100287547 */ /* 0x000fea000b800000 */
[----:B------:R-:W-:Y:S02]  /*1880*/  LEA R0, R9, UR7, 0x3 ;  /* 0x0000000709007c11 */ /* 0x000fe4000f8e18ff */
[----:B------:R-:W-:-:S04]  /*1890*/  SHF.L.U32 R3, R8, 0x1f, RZ ;  /* 0x0000001f08037819 */ /* 0x000fc800000006ff */
[----:B------:R-:W1:Y:S02]  /*18a0*/  SYNCS.PHASECHK.TRANS64.TRYWAIT P0, [R0+URZ+0x110], R3 ;  /* 0x00011003000075a7 */ /* 0x000e6400080011ff */
[----:B-1----:R-:W-:Y:S05]  /*18b0*/  @!P0 BRA `(.L_x_24) ;  /* 0x0000007c00dc8947 */ /* 0x002fea0003800000 */
.L_x_133:
[----:B------:R3:W-:Y:S01]  /*18c0*/  SYNCS.ARRIVE.TRANS64.A1T0 RZ, [R0+URZ+0x100], RZ ;  /* 0x000100ff00ff79a7 */ /* 0x0007e200081000ff */
[----:B------:R-:W-:-:S05]  /*18d0*/  VIADD R9, R9, 0x1 ;  /* 0x0000000109097836 */ /* 0x000fca0000000000 */
[----:B------:R-:W-:-:S04]  /*18e0*/  ISETP.NE.AND P0, PT, R9, 0x2, PT ;  /* 0x000000020900780c */ /* 0x000fc80003f05270 */
[----:B-1----:R-:W-:Y:S02]  /*18f0*/  SEL R3, RZ, 0x1, P0 ;  /* 0x00000001ff037807 */ /* 0x002fe40000000000 */
[----:B------:R-:W-:Y:S02]  /*1900*/  SEL R9, R9, RZ, P0 ;  /* 0x000000ff09097207 */ /* 0x000fe40000000000 */
[----:B------:R-:W-:-:S07]  /*1910*/  LOP3.LUT R8, R8, R3, RZ, 0x3c, !PT ;  /* 0x0000000308087212 */ /* 0x000fce00078e3cff */
.L_x_23:
[----:B------:R-:W-:Y:S01]  /*1920*/  ULEA UR4, UR5, UR7, 0x3 ;  /* 0x0000000705047291 */ /* 0x000fe2000f8e18ff */
[----:B---3--:R-:W-:Y:S01]  /*1930*/  SHF.L.U32 R0, R12, 0x1f, RZ ;  /* 0x0000001f0c007819 */ /* 0x008fe200000006ff */
[----:B------:R-:W-:Y:S02]  /*1940*/  UISETP.GE.U32.AND UP0, UPT, UR46, 0xff, UPT ;  /* 0x000000ff2e00788c */ /* 0x000fe4000bf06070 */
[----:B------:R-:W-:Y:S02]  /*1950*/  USHF.L.U32 UR35, UR30, 0x6, URZ ;  /* 0x000000061e237899 */ /* 0x000fe400080006ff */
[----:B------:R-:W-:Y:S01]  /*1960*/  ULEA UR19, UR31, UR45, 0x8 ;  /* 0x0000002d1f137291 */ /* 0x000fe2000f8e40ff */
[----:B------:R-:W-:Y:S02]  /*1970*/  UMOV UR13, URZ ;  /* 0x000000ff000d7c82 */ /* 0x000fe40008000000 */
[----:B------:R1:W3:Y:S02]  /*1980*/  SYNCS.PHASECHK.TRANS64.TRYWAIT P0, [UR4+0x28], R0 ;  /* 0x00002800ff0075a7 */ /* 0x0002e40008001104 */
[----:B------:R-:W-:Y:S07]  /*1990*/  BRA.U !UP0, `(.L_x_25) ;  /* 0x0000000108bc7547 */ /* 0x000fee000b800000 */
[----:B------:R-:W-:Y:S01]  /*19a0*/  UMOV UR6, URZ ;  /* 0x000000ff00067c82 */ /* 0x000fe20008000000 */
[----:B------:R-:W-:-:S05]  /*19b0*/  UMOV UR4, UR5 ;  /* 0x0000000500047c82 */ /* 0x000fca0008000000 */
.L_x_31:
[----:B------:R-:W-:Y:S01]  /*19c0*/  ULEA UR33, UR4, UR7, 0x3 ;  /* 0x0000000704217291 */ /* 0x000fe2000f8e18ff */
[----:B---3--:R-:W-:Y:S01]  /*19d0*/  @!P3 MOV R2, 0xa000 ;  /* 0x0000a0000002b802 */ /* 0x008fe20000000f00 */
[----:B-1-34-:R-:W-:Y:S10]  /*19e0*/  @P0 BRA `(.L_x_26) ;  /* 0x00000000000c0947 */ /* 0x01aff40003800000 */
[----:B------:R-:W-:-:S04]  /*19f0*/  SHF.L.U32 R3, R12, 0x1f, RZ ;  /* 0x0000001f0c037819 */ /* 0x000fc800000006ff */
[----:B------:R-:W3:Y:S02]  /*1a00*/  SYNCS.PHASECHK.TRANS64.TRYWAIT P0, [UR33+0x28], R3 ;  /* 0x00002803ff0075a7 */ /* 0x000ee40008001121 */
[----:B---3--:R-:W-:Y:S05]  /*1a10*/  @!P0 BRA `(.L_x_27) ;  /* 0x0000007c00988947 */ /* 0x008fea0003800000 */
.L_x_26:
[----:B------:R3:W-:Y:S01]  /*1a20*/  @!P3 SYNCS.ARRIVE.TRANS64 RZ, [UR33], R2 ;  /* 0x00000002ffffb9a7 */ /* 0x0007e20008000021 */
[----:B------:R-:W-:-:S04]  /*1a30*/  ULOP3.LUT UR5, UR24, 0x2, URZ, 0xfc, !UPT ;  /* 0x0000000218057892 */ /* 0x000fc8000f8efcff */
[----:B------:R-:W-:-:S09]  /*1a40*/  UISETP.NE.AND UP0, UPT, UR5, 0x2, UPT ;  /* 0x000000020500788c */ /* 0x000fd2000bf05270 */
[----:B------:R-:W-:Y:S05]  /*1a50*/  BRA.U UP0, `(.L_x_28) ;  /* 0x0000000100047547 */ /* 0x000fea000b800000 */
[----:B--2---:R-:W-:Y:S05]  /*1a60*/  BPT.TRAP 0x1 ;  /* 0x000000040000795c */ /* 0x004fea0000300000 */
.L_x_28:
[----:B------:R-:W-:Y:S04]  /*1a70*/  BSSY.RECONVERGENT B0, `(.L_x_29) ;  /* 0x0000003000007945 */ /* 0x000fe80003800200 */
[----:B------:R-:W-:Y:S05]  /*1a80*/  @P2 BRA `(.L_x_30) ;  /* 0x0000000000042947 */ /* 0x000fea0003800000 */
[----:B--2---:R-:W-:Y:S05]  /*1a90*/  BPT.TRAP 0x1 ;  /* 0x000000040000795c */ /* 0x004fea0000300000 */
.L_x_30:
[----:B--2---:R-:W-:Y:S05]  /*1aa0*/  BSYNC.RECONVERGENT B0 ;  /* 0x0000000000007941 */ /* 0x004fea0003800200 */
.L_x_29:
[----:B------:R-:W-:Y:S02]  /*1ab0*/  UIADD3 UR5, UPT, UPT, UR4, 0x1, URZ ;  /* 0x0000000104057890 */ /* 0x000fe4000fffe0ff */
[----:B------:R-:W-:Y:S02]  /*1ac0*/  USHF.L.U32 UR34, UR6, 0x7, URZ ;  /* 0x0000000706227899 */ /* 0x000fe400080006ff */
[----:B------:R-:W-:Y:S02]  /*1ad0*/  UISETP.NE.AND UP0, UPT, UR5, 0x5, UPT ;  /* 0x000000050500788c */ /* 0x000fe4000bf05270 */
[----:B------:R-:W-:Y:S02]  /*1ae0*/  UIADD3 UR6, UPT, UPT, UR6, 0x1, URZ ;  /* 0x0000000106067890 */ /* 0x000fe4000fffe0ff */
[----:B------:R-:W-:Y:S02]  /*1af0*/  USEL UR9, URZ, 0x1, UP0 ;  /* 0x00000001ff097887 */ /* 0x000fe40008000000 */
[----:B------:R-:W-:-:S02]  /*1b00*/  USEL UR5, UR5, URZ, UP0 ;  /* 0x000000ff05057287 */ /* 0x000fc40008000000 */
[----:B------:R-:W-:Y:S02]  /*1b10*/  ULEA UR32, UR4, UR7, 0xd ;  /* 0x0000000704207291 */ /* 0x000fe4000f8e68ff */
[----:B------:R-:W-:Y:S01]  /*1b20*/  ULEA UR8, UR5, UR7, 0x3 ;  /* 0x0000000705087291 */ /* 0x000fe2000f8e18ff */
[----:B------:R-:W-:Y:S01]  /*1b30*/  LOP3.LUT R12, R12, UR9, RZ, 0x3c, !PT ;  /* 0x000000090c0c7c12 */ /* 0x000fe2000f8e3cff */
[----:B------:R-:W-:Y:S02]  /*1b40*/  UIADD3 UR10, UP1, UPT, UR26, 0x80, URZ ;  /* 0x000000801a0a7890 */ /* 0x000fe4000ff3e0ff */
[----:B------:R-:W-:Y:S01]  /*1b50*/  ULEA UR16, UR4, UR28, 0xf ;  /* 0x0000001c04107291 */ /* 0x000fe2000f8e78ff */
[----:B-1----:R-:W-:Y:S01]  /*1b60*/  SHF.L.U32 R0, R12, 0x1f, RZ ;  /* 0x0000001f0c007819 */ /* 0x002fe200000006ff */
[----:B------:R-:W-:Y:S02]  /*1b70*/  UIADD3.X UR11, UPT, UPT, URZ, UR27, URZ, UP1, !UPT ;  /* 0x0000001bff0b7290 */ /* 0x000fe40008ffe4ff */
[----:B------:R-:W-:Y:S01]  /*1b80*/  UIADD3 UR32, UPT, UPT, UR32, 0x6400, URZ ;  /* 0x0000640020207890 */ /* 0x000fe2000fffe0ff */
[----:B------:R4:W1:Y:S01]  /*1b90*/  SYNCS.PHASECHK.TRANS64.TRYWAIT P0, [UR8+0x28], R0 ;  /* 0x00002800ff0075a7 */ /* 0x0008620008001108 */
[----:B------:R-:W-:-:S02]  /*1ba0*/  UIADD3 UR8, UP0, UPT, UR26, 0x180, URZ ;  /* 0x000001801a087890 */ /* 0x000fc4000ff1e0ff */
[----:B------:R-:W-:Y:S02]  /*1bb0*/  UIADD3 UR16, UPT, UPT, UR7, 0x10400, UR16 ;  /* 0x0001040007107890 */ /* 0x000fe4000fffe010 */
[----:B------:R-:W-:Y:S02]  /*1bc0*/  UIADD3.X UR9, UPT, UPT, URZ, UR27, URZ, UP0, !UPT ;  /* 0x0000001bff097290 */ /* 0x000fe400087fe4ff */
[----:B------:R-:W-:Y:S01]  /*1bd0*/  UISETP.NE.AND UP0, UPT, UR6, UR21, UPT ;  /* 0x000000150600728c */ /* 0x000fe2000bf05270 */
[----:B------:R-:W-:Y:S01]  /*1be0*/  UMOV UR12, 0x0 ;  /* 0x00000000000c7882 */ /* 0x000fe20000000000 */
[----:B------:R-:W-:Y:S01]  /*1bf0*/  UMOV UR13, 0x10000000 ;  /* 0x10000000000d7882 */ /* 0x000fe20000000000 */
[----:B------:R-:W-:Y:S01]  /*1c00*/  UMOV UR4, 0x30000 ;  /* 0x0003000000047882 */ /* 0x000fe20000000000 */
[----:B------:R-:W-:Y:S01]  /*1c10*/  UMOV UR20, UR36 ;  /* 0x0000002400147c82 */ /* 0x000fe20008000000 */
[----:B------:R-:W-:Y:S01]  /*1c20*/  UMOV UR17, UR33 ;  /* 0x0000002100117c82 */ /* 0x000fe20008000000 */
[----:B------:R-:W-:Y:S01]  /*1c30*/  UMOV UR18, UR34 ;  /* 0x0000002200127c82 */ /* 0x000fe20008000000 */
[----:B------:R-:W-:Y:S01]  /*1c40*/  UTMALDG.3D [UR32], [UR10], desc[UR12] ;  /* 0x00000c200a0075b4 */ /* 0x000fe20008011000 */
[----:B------:R2:W-:Y:S02]  /*1c50*/  UTMALDG.3D.MULTICAST [UR16], [UR8], UR4, desc[UR12] ;  /* 0x00000c10080073b4 */ /* 0x0005e40008011804 */
[----:B--2---:R-:W-:Y:S01]  /*1c60*/  UMOV UR13, UR21 ;  /* 0x00000015000d7c82 */ /* 0x004fe20008000000 */
[----:B------:R-:W-:Y:S01]  /*1c70*/  UMOV UR4, UR5 ;  /* 0x0000000500047c82 */ /* 0x000fe20008000000 */
[----:B------:R-:W-:Y:S05]  /*1c80*/  BRA.U UP0, `(.L_x_31) ;  /* 0xfffffffd004c7547 */ /* 0x000fea000b83ffff */
.L_x_25:
[----:B------:R-:W-:Y:S01]  /*1c90*/  ULEA UR4, UR5, UR7, 0x3 ;  /* 0x0000000705047291 */ /* 0x000fe2000f8e18ff */
[----:B-1--4-:R-:W-:Y:S01]  /*1ca0*/  SHF.L.U32 R0, R12, 0x1f, RZ ;  /* 0x0000001f0c007819 */ /* 0x012fe200000006ff */
[----:B------:R-:W-:Y:S01]  /*1cb0*/  @!P1 SYNCS.ARRIVE.TRANS64.A1T0 RZ, [UR7+0x98], RZ ;  /* 0x000098ffffff99a7 */ /* 0x000fe20008100007 */
[----:B------:R-:W-:-:S06]  /*1cc0*/  UISETP.GT.AND UP0, UPT, UR43, UR41, UPT ;  /* 0x000000292b00728c */ /* 0x000fcc000bf04270 */
[----:B---3--:R1:W3:Y:S03]  /*1cd0*/  SYNCS.PHASECHK.TRANS64.TRYWAIT P0, [UR4+0x28], R0 ;  /* 0x00002800ff0075a7 */ /* 0x0082e60008001104 */
[----:B------:R-:W-:Y:S05]  /*1ce0*/  BRA.U !UP0, `(.L_x_32) ;  /* 0x0000000108bc7547 */ /* 0x000fea000b800000 */
[----:B------:R-:W-:Y:S01]  /*1cf0*/  UIADD3 UR25, UPT, UPT, UR44, UR13, URZ ;  /* 0x0000000d2c197290 */ /* 0x000fe2000fffe0ff */
[----:B------:R-:W-:-:S11]  /*1d00*/  UMOV UR4, UR5 ;  /* 0x0000000500047c82 */ /* 0x000fd60008000000 */
.L_x_38:
[----:B------:R-:W-:Y:S01]  /*1d10*/  ULEA UR9, UR4, UR7, 0x3 ;  /* 0x0000000704097291 */ /* 0x000fe2000f8e18ff */
[----:B---3--:R-:W-:Y:S01]  /*1d20*/  @!P3 MOV R2, 0xa000 ;  /* 0x0000a0000002b802 */ /* 0x008fe20000000f00 */
[----:B-1-3--:R-:W-:Y:S10]  /*1d30*/  @P0 BRA `(.L_x_33) ;  /* 0x00000000000c0947 */ /* 0x00aff40003800000 */
[----:B------:R-:W-:-:S04]  /*1d40*/  SHF.L.U32 R3, R12, 0x1f, RZ ;  /* 0x0000001f0c037819 */ /* 0x000fc800000006ff */
[----:B------:R-:W3:Y:S02]  /*1d50*/  SYNCS.PHASECHK.TRANS64.TRYWAIT P0, [UR9+0x28], R3 ;  /* 0x00002803ff0075a7 */ /* 0x000ee40008001109 */
[----:B---3--:R-:W-:Y:S05]  /*1d60*/  @!P0 BRA `(.L_x_34) ;  /* 0x0000007800dc8947 */ /* 0x008fea0003800000 */
.L_x_33:
[----:B------:R3:W-:Y:S01]  /*1d70*/  @!P3 SYNCS.ARRIVE.TRANS64 RZ, [UR9], R2 ;  /* 0x00000002ffffb9a7 */ /* 0x0007e20008000009 */
[----:B------:R-:W-:-:S04]  /*1d80*/  ULOP3.LUT UR5, UR24, 0x2, URZ, 0xfc, !UPT ;  /* 0x0000000218057892 */ /* 0x000fc8000f8efcff */
[----:B------:R-:W-:-:S09]  /*1d90*/  UISETP.NE.AND UP0, UPT, UR5, 0x2, UPT ;  /* 0x000000020500788c */ /* 0x000fd2000bf05270 */
[----:B------:R-:W-:Y:S05]  /*1da0*/  BRA.U UP0, `(.L_x_35) ;  /* 0x0000000100047547 */ /* 0x000fea000b800000 */
[----:B--2---:R-:W-:Y:S05]  /*1db0*/  BPT.TRAP 0x1 ;  /* 0x000000040000795c */ /* 0x004fea0000300000 */
.L_x_35:
[----:B------:R-:W-:Y:S04]  /*1dc0*/  BSSY.RECONVERGENT B0, `(.L_x_36) ;  /* 0x0000003000007945 */ /* 0x000fe80003800200 */
[----:B------:R-:W-:Y:S05]  /*1dd0*/  @P2 BRA `(.L_x_37) ;  /* 0x0000000000042947 */ /* 0x000fea0003800000 */
[----:B--2---:R-:W-:Y:S05]  /*1de0*/  BPT.TRAP 0x1 ;  /* 0x000000040000795c */ /* 0x004fea0000300000 */
.L_x_37:
[----:B--2---:R-:W-:Y:S05]  /*1df0*/  BSYNC.RECONVERGENT B0 ;  /* 0x0000000000007941 */ /* 0x004fea0003800200 */
.L_x_36:
[----:B------:R-:W-:Y:S02]  /*1e00*/  UIADD3 UR5, UPT, UPT, UR4, 0x1, URZ ;  /* 0x0000000104057890 */ /* 0x000fe4000fffe0ff */
[----:B------:R-:W-:Y:S02]  /*1e10*/  UIADD3 UR14, UP1, UPT, UR26, 0x80, URZ ;  /* 0x000000801a0e7890 */ /* 0x000fe4000ff3e0ff */
[----:B------:R-:W-:Y:S02]  /*1e20*/  UISETP.NE.AND UP0, UPT, UR5, 0x5, UPT ;  /* 0x000000050500788c */ /* 0x000fe4000bf05270 */
[----:B------:R-:W-:Y:S02]  /*1e30*/  USHF.L.U32 UR10, UR13, 0x7, URZ ;  /* 0x000000070d0a7899 */ /* 0x000fe400080006ff */
[----:B------:R-:W-:Y:S02]  /*1e40*/  USEL UR8, URZ, 0x1, UP0 ;  /* 0x00000001ff087887 */ /* 0x000fe40008000000 */
[----:B------:R-:W-:-:S02]  /*1e50*/  USEL UR5, UR5, URZ, UP0 ;  /* 0x000000ff05057287 */ /* 0x000fc40008000000 */
[----:B------:R-:W-:Y:S02]  /*1e60*/  UIADD3 UR22, UP0, UPT, UR26, 0x180, URZ ;  /* 0x000001801a167890 */ /* 0x000fe4000ff1e0ff */
[----:B------:R-:W-:Y:S01]  /*1e70*/  LOP3.LUT R12, R12, UR8, RZ, 0x3c, !PT ;  /* 0x000000080c0c7c12 */ /* 0x000fe2000f8e3cff */
[----:B------:R-:W-:Y:S02]  /*1e80*/  ULEA UR8, UR4, UR7, 0xd ;  /* 0x0000000704087291 */ /* 0x000fe4000f8e68ff */
[----:B------:R-:W-:Y:S01]  /*1e90*/  ULEA UR6, UR5, UR7, 0x3 ;  /* 0x0000000705067291 */ /* 0x000fe2000f8e18ff */
[----:B-1----:R-:W-:Y:S01]  /*1ea0*/  SHF.L.U32 R0, R12, 0x1f, RZ ;  /* 0x0000001f0c007819 */ /* 0x002fe200000006ff */
[----:B------:R-:W-:Y:S02]  /*1eb0*/  UIADD3 UR8, UPT, UPT, UR8, 0x6400, URZ ;  /* 0x0000640008087890 */ /* 0x000fe4000fffe0ff */
[----:B------:R-:W-:Y:S02]  /*1ec0*/  UIADD3.X UR15, UPT, UPT, URZ, UR27, URZ, UP1, !UPT ;  /* 0x0000001bff0f7290 */ /* 0x000fe40008ffe4ff */
[----:B------:R-:W-:-:S02]  /*1ed0*/  ULEA UR16, UR4, UR29, 0xf ;  /* 0x0000001d04107291 */ /* 0x000fc4000f8e78ff */
[----:B------:R-:W-:Y:S01]  /*1ee0*/  UIADD3.X UR23, UPT, UPT, URZ, UR27, URZ, UP0, !UPT ;  /* 0x0000001bff177290 */ /* 0x000fe200087fe4ff */
[----:B------:R4:W1:Y:S01]  /*1ef0*/  SYNCS.PHASECHK.TRANS64.TRYWAIT P0, [UR6+0x28], R0 ;  /* 0x00002800ff0075a7 */ /* 0x0008620008001106 */
[----:B------:R-:W-:Y:S01]  /*1f00*/  UMOV UR30, 0x0 ;  /* 0x00000000001e7882 */ /* 0x000fe20000000000 */
[----:B------:R-:W-:Y:S01]  /*1f10*/  UMOV UR31, 0x10000000 ;  /* 0x10000000001f7882 */ /* 0x000fe20000000000 */
[----:B------:R-:W-:Y:S01]  /*1f20*/  UMOV UR11, UR35 ;  /* 0x00000023000b7c82 */ /* 0x000fe20008000000 */
[----:B------:R-:W-:Y:S01]  /*1f30*/  UMOV UR12, UR36 ;  /* 0x00000024000c7c82 */ /* 0x000fe20008000000 */
[----:B------:R-:W-:Y:S01]  /*1f40*/  UMOV UR6, 0x30000 ;  /* 0x0003000000067882 */ /* 0x000fe20000000000 */
[----:B------:R-:W-:Y:S01]  /*1f50*/  UMOV UR20, UR36 ;  /* 0x0000002400147c82 */ /* 0x000fe20008000000 */
[----:B------:R-:W-:Y:S01]  /*1f60*/  UMOV UR17, UR9 ;  /* 0x0000000900117c82 */ /* 0x000fe20008000000 */
[----:B------:R-:W-:Y:S01]  /*1f70*/  UMOV UR18, UR10 ;  /* 0x0000000a00127c82 */ /* 0x000fe20008000000 */
[----:B------:R4:W-:Y:S01]  /*1f80*/  UTMALDG.3D [UR8], [UR14], desc[UR30] ;  /* 0x00001e080e0075b4 */ /* 0x0009e20008011000 */
[----:B------:R-:W-:Y:S01]  /*1f90*/  UIADD3 UR13, UPT, UPT, UR13, 0x1, URZ ;  /* 0x000000010d0d7890 */ /* 0x000fe2000fffe0ff */
[----:B------:R-:W-:-:S03]  /*1fa0*/  UMOV UR4, UR5 ;  /* 0x0000000500047c82 */ /* 0x000fc60008000000 */
[----:B------:R-:W-:Y:S01]  /*1fb0*/  UISETP.NE.AND UP0, UPT, UR13, UR25, UPT ;  /* 0x000000190d00728c */ /* 0x000fe2000bf05270 */
[----:B------:R4:W-:Y:S08]  /*1fc0*/  UTMALDG.3D.MULTICAST [UR16], [UR22], UR6, desc[UR30] ;  /* 0x00001e10160073b4 */ /* 0x0009f00008011806 */
[----:B----4-:R-:W-:Y:S05]  /*1fd0*/  BRA.U UP0, `(.L_x_38) ;  /* 0xfffffffd004c7547 */ /* 0x010fea000b83ffff */
.L_x_32:
[C---:B------:R-:W-:Y:S01]  /*1fe0*/  LEA R3, R11.reuse, UR7, 0x3 ;  /* 0x000000070b037c11 */ /* 0x040fe2000f8e18ff */
[----:B------:R-:W-:Y:S01]  /*1ff0*/  NOP ;  /* 0x0000000000007918 */ /* 0x000fe20000000000 */
[----:B-1----:R-:W-:Y:S02]  /*2000*/  SHF.L.U32 R0, R10, 0x1f, RZ ;  /* 0x0000001f0a007819 */ /* 0x002fe400000006ff */
[----:B------:R-:W-:Y:S02]  /*2010*/  LEA R5, R11, UR7, 0x4 ;  /* 0x000000070b057c11 */ /* 0x000fe4000f8e20ff */
[----:B---3--:R-:W1:Y:S02]  /*2020*/  SYNCS.PHASECHK.TRANS64.TRYWAIT P0, [R3+URZ+0xa0], R0 ;  /* 0x0000a000030075a7 */ /* 0x008e6400080011ff */
[----:B-1----:R-:W-:Y:S05]  /*2030*/  @!P0 BRA `(.L_x_39) ;  /* 0x0000007800408947 */ /* 0x002fea0003800000 */
.L_x_136:
[----:B------:R-:W3:Y:S01]  /*2040*/  LDS.128 R4, [R5+0x130] ;  /* 0x0001300005047984 */ /* 0x000ee20000000c00 */
[----:B------:R-:W-:Y:S01]  /*2050*/  UISETP.GE.AND UP0, UPT, UR42, 0x1, UPT ;  /* 0x000000012a00788c */ /* 0x000fe2000bf06270 */
[----:B------:R-:W-:Y:S01]  /*2060*/  @!PT LDS RZ, [RZ] ;  /* 0x00000000fffff984 */ /* 0x000fe20000000800 */
[----:B------:R-:W-:Y:S01]  /*2070*/  @!PT LDS RZ, [RZ] ;  /* 0x00000000fffff984 */ /* 0x000fe20000000800 */
[----:B------:R-:W-:Y:S01]  /*2080*/  @!PT LDS RZ, [RZ] ;  /* 0x00000000fffff984 */ /* 0x000fe20000000800 */
[----:B------:R-:W-:Y:S01]  /*2090*/  @!PT LDS RZ, [RZ] ;  /* 0x00000000fffff984 */ /* 0x000fe20000000800 */
[----:B------:R4:W-:Y:S06]  /*20a0*/  MEMBAR.ALL.CTA ;  /* 0x0000000000007992 */ /* 0x0009ec0000008000 */
[----:B----4-:R-:W4:Y:S01]  /*20b0*/  FENCE.VIEW.ASYNC.S ;  /* 0x00000000000073c6 */ /* 0x010f220000000000 */
[----:B---3--:R-:W-:-:S13]  /*20c0*/  LOP3.LUT P0, RZ, R6, 0x1, RZ, 0xc0, !PT ;  /* 0x0000000106ff7812 */ /* 0x008fda000780c0ff */
[----:B----4-:R-:W-:Y:S01]  /*20d0*/  VOTEU.ANY UP1, P0 ;  /* 0x0000000000ff7886 */ /* 0x010fe20000020100 */
[----:B------:R-:W-:-:S13]  /*20e0*/  PLOP3.LUT P0, PT, PT, PT, UP1, 0x80, 0x8 ;  /* 0x000000000008781c */ /* 0x000fda0003f0f018 */
[----:B-1----:R-:W-:Y:S02]  /*20f0*/  @P0 LOP3.LUT R0, R5, 0xffff, RZ, 0xc0, !PT ;  /* 0x0000ffff05000812 */ /* 0x002fe400078ec0ff */
[----:B------:R-:W-:Y:S02]  /*2100*/  @P0 MOV R2, R4 ;  /* 0x0000000400020202 */ /* 0x000fe40000000f00 */
[----:B------:R-:W-:Y:S01]  /*2110*/  @P0 R2UR UR6, R0 ;  /* 0x00000000000602ca */ /* 0x000fe200000e0000 */
[----:B------:R-:W-:Y:S01]  /*2120*/  VIADD R0, R3, 0xb0 ;  /* 0x000000b003007836 */ /* 0x000fe20000000000 */
[----:B------:R-:W-:Y:S02]  /*2130*/  @P0 SHF.R.U32.HI R4, RZ, 0x10, R5 ;  /* 0x00000010ff040819 */ /* 0x000fe40000011605 */
[----:B------:R-:W-:Y:S02]  /*2140*/  @P0 R2UR UR8, R2 ;  /* 0x00000000020802ca */ /* 0x000fe400000e0000 */
[----:B------:R-:W-:-:S02]  /*2150*/  PRMT R0, RZ, 0x654, R0 ;  /* 0x00000654ff007816 */ /* 0x000fc40000000000 */
[----:B------:R-:W-:Y:S02]  /*2160*/  @P0 R2UR UR4, R4 ;  /* 0x00000000040402ca */ /* 0x000fe400000e0000 */
[----:B------:R1:W-:Y:S03]  /*2170*/  SYNCS.ARRIVE.TRANS64.RED.A1T0 RZ, [R0+URZ], RZ ;  /* 0x000000ff00ff79a7 */ /* 0x0003e600081004ff */
[----:B------:R-:W-:-:S04]  /*2180*/  @UP1 UMOV UR37, UR6 ;  /* 0x0000000600251c82 */ /* 0x000fc80008000000 */
[----:B------:R-:W-:-:S04]  /*2190*/  @UP1 UMOV UR38, UR8 ;  /* 0x0000000800261c82 */ /* 0x000fc80008000000 */
[----:B------:R-:W-:Y:S01]  /*21a0*/  @UP1 UMOV UR36, UR4 ;  /* 0x0000000400241c82 */ /* 0x000fe20008000000 */
[----:B------:R-:W-:Y:S05]  /*21b0*/  BRA.U !UP0, `(.L_x_40) ;  /* 0x0000000108d47547 */ /* 0x000fea000b800000 */
[----:B------:R-:W2:Y:S01]  /*21c0*/  LDCU.128 UR12, c[0x0][0xb10] ;  /* 0x00016200ff0c77ac */ /* 0x000ea20008000c00 */
[----:B------:R-:W3:Y:S01]  /*21d0*/  LDCU UR25, c[0x0][0xb20] ;  /* 0x00016400ff1977ac */ /* 0x000ee20008000800 */
[----:B------:R-:W4:Y:S01]  /*21e0*/  LDCU UR20, c[0x0][0xb0c] ;  /* 0x00016180ff1477ac */ /* 0x000f220008000800 */
[----:B------:R-:W1:Y:S01]  /*21f0*/  LDCU.64 UR10, c[0x0][0xb28] ;  /* 0x00016500ff0a77ac */ /* 0x000e620008000a00 */
[----:B------:R-:W-:Y:S02]  /*2200*/  UISETP.NE.AND UP3, UPT, UR42, 0x1, UPT ;  /* 0x000000012a00788c */ /* 0x000fe4000bf65270 */
[----:B--2---:R-:W-:Y:S02]  /*2210*/  UIMAD.WIDE.U32 UR16, UR39, UR15, URZ ;  /* 0x0000000f271072a5 */ /* 0x004fe4000f8e00ff */
[----:B------:R-:W-:Y:S02]  /*2220*/  UIMAD.WIDE.U32 UR8, UR40, UR12, URZ ;  /* 0x0000000c280872a5 */ /* 0x000fe4000f8e00ff */
[----:B------:R-:W-:-:S02]  /*2230*/  UISETP.NE.AND UP0, UPT, UR14, 0x1, UPT ;  /* 0x000000010e00788c */ /* 0x000fc4000bf05270 */
[----:B------:R-:W-:Y:S01]  /*2240*/  UIMAD.WIDE.U32 UR22, UR37, UR15, URZ ;  /* 0x0000000f251672a5 */ /* 0x000fe2000f8e00ff */
[----:B------:R-:W-:Y:S02]  /*2250*/  UMOV UR16, UR17 ;  /* 0x0000001100107c82 */ /* 0x000fe40008000000 */
[----:B------:R-:W-:Y:S01]  /*2260*/  UMOV UR8, UR9 ;  /* 0x0000000900087c82 */ /* 0x000fe20008000000 */
[----:B---3--:R-:W-:Y:S02]  /*2270*/  USHF.R.U32.HI UR16, URZ, UR25, UR16 ;  /* 0x00000019ff107299 */ /* 0x008fe40008011610 */
[----:B----4-:R-:W-:Y:S02]  /*2280*/  UISETP.NE.AND UP2, UPT, UR20, 0x1, UPT ;  /* 0x000000011400788c */ /* 0x010fe4000bf45270 */
[----:B------:R-:W-:Y:S02]  /*2290*/  USHF.R.U32.HI UR8, URZ, UR13, UR8 ;  /* 0x0000000dff087299 */ /* 0x000fe40008011608 */
[----:B------:R-:W-:-:S02]  /*22a0*/  USEL UR6, UR39, UR16, !UP0 ;  /* 0x0000001027067287 */ /* 0x000fc4000c000000 */
[----:B------:R-:W-:Y:S02]  /*22b0*/  USEL UR8, UR40, UR8, !UP2 ;  /* 0x0000000828087287 */ /* 0x000fe4000d000000 */
[----:B-1----:R-:W-:Y:S01]  /*22c0*/  UIMAD.WIDE.U32 UR16, UR6, UR10, URZ ;  /* 0x0000000a061072a5 */ /* 0x002fe2000f8e00ff */
[----:B------:R-:W-:Y:S01]  /*22d0*/  UMOV UR4, UR23 ;  /* 0x0000001700047c82 */ /* 0x000fe20008000000 */
[----:B------:R-:W-:Y:S02]  /*22e0*/  UIMAD.WIDE.U32 UR18, UR38, UR12, URZ ;  /* 0x0000000c261272a5 */ /* 0x000fe4000f8e00ff */
[----:B------:R-:W-:-:S03]  /*22f0*/  UIMAD.WIDE.U32 UR22, UR8, UR10, URZ ;  /* 0x0000000a081672a5 */ /* 0x000fc6000f8e00ff */
[----:B------:R-:W-:Y:S01]  /*2300*/  UMOV UR16, UR17 ;  /* 0x0000001100107c82 */ /* 0x000fe20008000000 */
[----:B------:R-:W-:Y:S02]  /*2310*/  USHF.R.U32.HI UR4, URZ, UR25, UR4 ;  /* 0x00000019ff047299 */ /* 0x000fe40008011604 */
[----:B------:R-:W-:Y:S01]  /*2320*/  @UP3 USHF.R.U32.HI UR6, URZ, UR11, UR16 ;  /* 0x0000000bff063299 */ /* 0x000fe20008011610 */
[----:B------:R-:W-:Y:S01]  /*2330*/  UMOV UR18, UR19 ;  /* 0x0000001300127c82 */ /* 0x000fe20008000000 */
[----:B------:R-:W-:Y:S01]  /*2340*/  UMOV UR22, UR23 ;  /* 0x0000001700167c82 */ /* 0x000fe20008000000 */
[----:B------:R-:W-:Y:S02]  /*2350*/  USHF.R.U32.HI UR13, URZ, UR13, UR18 ;  /* 0x0000000dff0d7299 */ /* 0x000fe40008011612 */
[----:B------:R-:W-:Y:S02]  /*2360*/  USEL UR4, UR37, UR4, !UP0 ;  /* 0x0000000425047287 */ /* 0x000fe4000c000000 */
[----:B------:R-:W-:-:S02]  /*2370*/  @UP3 USHF.R.U32.HI UR8, URZ, UR11, UR22 ;  /* 0x0000000bff083299 */ /* 0x000fc40008011616 */
[----:B------:R-:W-:Y:S02]  /*2380*/  UIMAD UR9, UR42, UR6, URZ ;  /* 0x000000062a0972a4 */ /* 0x000fe4000f8e02ff */
[----:B------:R-:W-:Y:S02]  /*2390*/  USEL UR6, UR38, UR13, !UP2 ;  /* 0x0000000d26067287 */ /* 0x000fe4000d000000 */
[----:B------:R-:W-:Y:S02]  /*23a0*/  UIMAD UR12, UR42, UR8, URZ ;  /* 0x000000082a0c72a4 */ /* 0x000fe4000f8e02ff */
[----:B------:R-:W-:Y:S02]  /*23b0*/  UISETP.GE.AND UP0, UPT, UR4, UR9, UPT ;  /* 0x000000090400728c */ /* 0x000fe4000bf06270 */
[----:B------:R-:W-:Y:S02]  /*23c0*/  UIMAD.WIDE.U32 UR16, UR4, UR10, URZ ;  /* 0x0000000a041072a5 */ /* 0x000fe4000f8e00ff */
[----:B------:R-:W-:-:S02]  /*23d0*/  UISETP.GE.OR UP0, UPT, UR6, UR12, UP0 ;  /* 0x0000000c0600728c */ /* 0x000fc40008706670 */
[----:B------:R-:W-:Y:S02]  /*23e0*/  UIMAD.WIDE.U32 UR12, UR6, UR10, URZ ;  /* 0x0000000a060c72a5 */ /* 0x000fe4000f8e00ff */
[----:B------:R-:W-:Y:S01]  /*23f0*/  UIADD3 UR15, UPT, UPT, -UR4, URZ, URZ ;  /* 0x000000ff040f7290 */ /* 0x000fe2000fffe1ff */
[----:B------:R-:W-:Y:S01]  /*2400*/  UMOV UR10, UR17 ;  /* 0x00000011000a7c82 */ /* 0x000fe20008000000 */
[----:B------:R-:W-:Y:S02]  /*2410*/  UIADD3 UR12, UPT, UPT, -UR6, URZ, URZ ;  /* 0x000000ff060c7290 */ /* 0x000fe4000fffe1ff */
[----:B------:R-:W-:-:S03]  /*2420*/  USHF.R.U32.HI UR10, URZ, UR11, UR10 ;  /* 0x0000000bff0a7299 */ /* 0x000fc6000801160a */
[----:B------:R-:W-:Y:S01]  /*2430*/  @!UP0 UMOV UR9, UR13 ;  /* 0x0000000d00098c82 */ /* 0x000fe20008000000 */
[----:B------:R-:W-:Y:S02]  /*2440*/  UIMAD UR15, UR14, UR15, UR37 ;  /* 0x0000000f0e0f72a4 */ /* 0x000fe4000f8e0225 */
[----:B------:R-:W-:Y:S02]  /*2450*/  USEL UR10, UR4, UR10, !UP3 ;  /* 0x0000000a040a7287 */ /* 0x000fe4000d800000 */
[----:B------:R-:W-:Y:S02]  /*2460*/  @!UP0 USHF.R.U32.HI UR9, URZ, UR11, UR9 ;  /* 0x0000000bff098299 */ /* 0x000fe40008011609 */
[----:B------:R-:W-:Y:S02]  /*2470*/  UIADD3 UR11, UPT, UPT, -UR10, URZ, URZ ;  /* 0x000000ff0a0b7290 */ /* 0x000fe4000fffe1ff */
[----:B------:R-:W-:Y:S02]  /*2480*/  @!UP0 USEL UR9, UR6, UR9, !UP3 ;  /* 0x0000000906098287 */ /* 0x000fe4000d800000 */
[----:B------:R-:W-:-:S02]  /*2490*/  UIMAD UR11, UR42, UR11, UR4 ;  /* 0x0000000b2a0b72a4 */ /* 0x000fc4000f8e0204 */
[----:B------:R-:W-:Y:S02]  /*24a0*/  @!UP0 UIADD3 UR10, UPT, UPT, UR10, -UR9, URZ ;  /* 0x800000090a0a8290 */ /* 0x000fe4000fffe0ff */
[----:B------:R-:W-:Y:S02]  /*24b0*/  @!UP0 UIMAD UR9, UR11, UR8, UR9 ;  /* 0x000000080b0982a4 */ /* 0x000fe4000f8e0209 */
[----:B------:R-:W-:Y:S02]  /*24c0*/  @!UP0 UIMAD UR4, UR42, UR10, UR6 ;  /* 0x0000000a2a0482a4 */ /* 0x000fe4000f8e0206 */
[----:B------:R-:W-:Y:S02]  /*24d0*/  UIMAD UR8, UR20, UR12, UR38 ;  /* 0x0000000c140872a4 */ /* 0x000fe4000f8e0226 */
[----:B------:R-:W-:Y:S01]  /*24e0*/  UIMAD UR37, UR4, UR14, UR15 ;  /* 0x0000000e042572a4 */ /* 0x000fe2000f8e020f */
[----:B------:R-:W-:Y:S02]  /*24f0*/  @!UP0 UMOV UR6, UR9 ;  /* 0x0000000900068c82 */ /* 0x000fe40008000000 */
[----:B------:R-:W-:-:S12]  /*2500*/  UIMAD UR38, UR6, UR20, UR8 ;  /* 0x00000014062672a4 */ /* 0x000fd8000f8e0208 */
.L_x_40:
[----:B------:R-:W3:Y:S02]  /*2510*/  LDCU UR4, c[0x0][0xb30] ;  /* 0x00016600ff0477ac */ /* 0x000ee40008000800 */
[----:B---3--:R-:W-:-:S09]  /*2520*/  UISETP.NE.AND UP0, UPT, UR4, 0x1, UPT ;  /* 0x000000010400788c */ /* 0x008fd2000bf05270 */
[----:B------:R-:W-:Y:S05]  /*2530*/  BRA.U UP0, `(.L_x_41) ;  /* 0x0000000100447547 */ /* 0x000fea000b800000 */
[----:B------:R-:W3:Y:S01]  /*2540*/  LDCU.128 UR12, c[0x0][0xb10] ;  /* 0x00016200ff0c77ac */ /* 0x000ee20008000c00 */
[----:B------:R-:W4:Y:S01]  /*2550*/  LDCU UR16, c[0x0][0xb0c] ;  /* 0x00016180ff1077ac */ /* 0x000f220008000800 */
[----:B------:R-:W1:Y:S01]  /*2560*/  LDCU UR17, c[0x0][0xb20] ;  /* 0x00016400ff1177ac */ /* 0x000e620008000800 */
[----:B---3--:R-:W-:Y:S02]  /*2570*/  UIMAD.WIDE.U32 UR10, UR38, UR12, URZ ;  /* 0x0000000c260a72a5 */ /* 0x008fe4000f8e00ff */
[----:B------:R-:W-:Y:S02]  /*2580*/  UIMAD.WIDE.U32 UR8, UR37, UR15, URZ ;  /* 0x0000000f250872a5 */ /* 0x000fe4000f8e00ff */
[----:B----4-:R-:W-:Y:S02]  /*2590*/  UISETP.NE.AND UP2, UPT, UR16, 0x1, UPT ;  /* 0x000000011000788c */ /* 0x010fe4000bf45270 */
[----:B------:R-:W-:Y:S01]  /*25a0*/  UISETP.NE.AND UP0, UPT, UR14, 0x1, UPT ;  /* 0x000000010e00788c */ /* 0x000fe2000bf05270 */
[----:B------:R-:W-:-:S02]  /*25b0*/  UMOV UR6, UR11 ;  /* 0x0000000b00067c82 */ /* 0x000fc40008000000 */
[----:B------:R-:W-:Y:S01]  /*25c0*/  UMOV UR4, UR9 ;  /* 0x0000000900047c82 */ /* 0x000fe20008000000 */
[----:B------:R-:W-:Y:S02]  /*25d0*/  USHF.R.U32.HI UR6, URZ, UR13, UR6 ;  /* 0x0000000dff067299 */ /* 0x000fe40008011606 */
[----:B-1----:R-:W-:Y:S02]  /*25e0*/  USHF.R.U32.HI UR4, URZ, UR17, UR4 ;  /* 0x00000011ff047299 */ /* 0x002fe40008011604 */
[----:B------:R-:W-:Y:S02]  /*25f0*/  USEL UR6, UR38, UR6, !UP2 ;  /* 0x0000000626067287 */ /* 0x000fe4000d000000 */
[----:B------:R-:W-:-:S04]  /*2600*/  USEL UR4, UR37, UR4, !UP0 ;  /* 0x0000000425047287 */ /* 0x000fc8000c000000 */
[----:B------:R-:W-:Y:S02]  /*2610*/  UIADD3 UR8, UPT, UPT, UR6, -UR4, URZ ;  /* 0x8000000406087290 */ /* 0x000fe4000fffe0ff */
[----:B------:R-:W-:Y:S02]  /*2620*/  UIADD3 UR4, UPT, UPT, -UR6, UR4, URZ ;  /* 0x0000000406047290 */ /* 0x000fe4000fffe1ff */
[----:B------:R-:W-:Y:S02]  /*2630*/  UIMAD UR37, UR8, UR14, UR37 ;  /* 0x0000000e082572a4 */ /* 0x000fe4000f8e0225 */
[----:B------:R-:W-:-:S12]  /*2640*/  UIMAD UR38, UR4, UR16, UR38 ;  /* 0x00000010042672a4 */ /* 0x000fd8000f8e0226 */
.L_x_41:
[----:B------:R-:W-:Y:S01]  /*2650*/  VIADD R11, R11, 0x1 ;  /* 0x000000010b0b7836 */ /* 0x000fe20000000000 */
[----:B------:R-:W-:Y:S01]  /*2660*/  R2UR UR4, R87 ;  /* 0x00000000570472ca */ /* 0x000fe200000e0000 */
[----:B------:R-:W-:Y:S01]  /*2670*/  UIADD3 UR31, UPT, UPT, UR37, UR59, URZ ;  /* 0x0000003b251f7290 */ /* 0x000fe2000fffe0ff */
[----:B------:R-:W-:Y:S02]  /*2680*/  PLOP3.LUT P1, PT, PT, PT, PT, 0x80, 0x8 ;  /* 0x000000000008781c */ /* 0x000fe40003f2f070 */
[----:B------:R-:W-:-:S04]  /*2690*/  ISETP.NE.AND P0, PT, R11, 0x2, PT ;  /* 0x000000020b00780c */ /* 0x000fc80003f05270 */
[----:B------:R-:W-:Y:S02]  /*26a0*/  SEL R3, RZ, 0x1, P0 ;  /* 0x00000001ff037807 */ /* 0x000fe40000000000 */
[----:B------:R-:W-:Y:S02]  /*26b0*/  SEL R11, R11, RZ, P0 ;  /* 0x000000ff0b0b7207 */ /* 0x000fe40000000000 */
[----:B------:R-:W-:Y:S01]  /*26c0*/  LOP3.LUT R10, R10, R3, RZ, 0x3c, !PT ;  /* 0x000000030a0a7212 */ /* 0x000fe200078e3cff */
[----:B------:R-:W-:Y:S01]  /*26d0*/  UIADD3 UR30, UPT, UPT, UR38, UR4, URZ ;  /* 0x00000004261e7290 */ /* 0x000fe2000fffe0ff */
[----:B------:R-:W-:Y:S11]  /*26e0*/  BRA.U UP1, `(.L_x_42) ;  /* 0xfffffff101587547 */ /* 0x000ff6000b83ffff */
[----:B------:R-:W-:Y:S01]  /*26f0*/  UIADD3 UR7, UPT, UPT, UR7, 0x28, URZ ;  /* 0x0000002807077890 */ /* 0x000fe2000fffe0ff */
[----:B------:R-:W-:-:S03]  /*2700*/  SHF.L.U32 R3, R12, 0x1f, RZ ;  /* 0x0000001f0c037819 */ /* 0x000fc600000006ff */
[----:B------:R-:W-:-:S09]  /*2710*/  ULEA UR4, UR5, UR7, 0x3 ;  /* 0x0000000705047291 */ /* 0x000fd2000f8e18ff */
[----:B------:R-:W3:Y:S02]  /*2720*/  SYNCS.PHASECHK.TRANS64.TRYWAIT P0, [UR4], R3 ;  /* 0x00000003ff0075a7 */ /* 0x000ee40008001104 */
[----:B---3--:R-:W-:Y:S05]  /*2730*/  @!P0 BRA `(.L_x_43) ;  /* 0x0000007000948947 */ /* 0x008fea0003800000 */
.L_x_138:
[----:B------:R-:W-:-:S04]  /*2740*/  UIADD3 UR4, UPT, UPT, UR5, 0x1, URZ ;  /* 0x0000000105047890 */ /* 0x000fc8000fffe0ff */
[----:B------:R-:W-:-:S04]  /*2750*/  UISETP.NE.AND UP0, UPT, UR4, 0x5, UPT ;  /* 0x000000050400788c */ /* 0x000fc8000bf05270 */
[----:B------:R-:W-:Y:S02]  /*2760*/  USEL UR6, URZ, 0x1, UP0 ;  /* 0x00000001ff067887 */ /* 0x000fe40008000000 */
[----:B------:R-:W-:-:S04]  /*2770*/  USEL UR4, UR4, URZ, UP0 ;  /* 0x000000ff04047287 */ /* 0x000fc80008000000 */
[----:B------:R-:W-:Y:S01]  /*2780*/  ULEA UR5, UR4, UR7, 0x3 ;  /* 0x0000000704057291 */ /* 0x000fe2000f8e18ff */
[----:B------:R-:W-:-:S04]  /*2790*/  LOP3.LUT R2, R12, UR6, RZ, 0x3c, !PT ;  /* 0x000000060c027c12 */ /* 0x000fc8000f8e3cff */
[----:B-1----:R-:W-:-:S04]  /*27a0*/  SHF.L.U32 R3, R2, 0x1f, RZ ;  /* 0x0000001f02037819 */ /* 0x002fc800000006ff */
[----:B------:R-:W1:Y:S02]  /*27b0*/  SYNCS.PHASECHK.TRANS64.TRYWAIT P0, [UR5], R3 ;  /* 0x00000003ff0075a7 */ /* 0x000e640008001105 */
[----:B-1----:R-:W-:Y:S05]  /*27c0*/  @!P0 BRA `(.L_x_44) ;  /* 0x0000007000888947 */ /* 0x002fea0003800000 */
.L_x_140:
        /* <DEDUP_REMOVED lines=9> */
.L_x_142:
        /* <DEDUP_REMOVED lines=9> */
.L_x_144:
[----:B------:R-:W-:-:S04]  /*28f0*/  UIADD3 UR4, UPT, UPT, UR4, 0x1, URZ ;  /* 0x0000000104047890 */ /* 0x000fc8000fffe0ff */
[----:B------:R-:W-:-:S04]  /*2900*/  UISETP.NE.AND UP0, UPT, UR4, 0x5, UPT ;  /* 0x000000050400788c */ /* 0x000fc8000bf05270 */
[----:B------:R-:W-:Y:S02]  /*2910*/  USEL UR5, URZ, 0x1, UP0 ;  /* 0x00000001ff057887 */ /* 0x000fe40008000000 */
[----:B------:R-:W-:-:S04]  /*2920*/  USEL UR4, UR4, URZ, UP0 ;  /* 0x000000ff04047287 */ /* 0x000fc80008000000 */
[----:B------:R-:W-:Y:S01]  /*2930*/  ULEA UR4, UR4, UR7, 0x3 ;  /* 0x0000000704047291 */ /* 0x000fe2000f8e18ff */
[----:B-1----:R-:W-:-:S04]  /*2940*/  LOP3.LUT R3, R2, UR5, RZ, 0x3c, !PT ;  /* 0x0000000502037c12 */ /* 0x002fc8000f8e3cff */
[----:B------:R-:W-:Y:S01]  /*2950*/  SHF.L.U32 R3, R3, 0x1f, RZ ;  /* 0x0000001f03037819 */ /* 0x000fe200000006ff */
[----:B------:R-:W-:-:S07]  /*2960*/  IMAD.U32 R0, RZ, RZ, UR4 ;  /* 0x00000004ff007e24 */ /* 0x000fce000f8e00ff */
.L_x_47:
[----:B-1----:R1:W3:Y:S02]  /*2970*/  SYNCS.PHASECHK.TRANS64.TRYWAIT P0, [R0+URZ], R3 ;  /* 0x00000003000075a7 */ /* 0x0022e400080011ff */
[----:B---3--:R-:W-:Y:S05]  /*2980*/  @!P0 NANOSLEEP.SYNCS 0x989680 ;  /* 0x009896800000895d */ /* 0x008fea0003900000 */
[----:B------:R-:W3:Y:S02]  /*2990*/  @!P0 SYNCS.PHASECHK.TRANS64 P0, [R0+URZ], R3 ;  /* 0x00000003000085a7 */ /* 0x000ee400080010ff */
[----:B--23--:R-:W-:Y:S05]  /*29a0*/  @P0 EXIT ;  /* 0x000000000000094d */ /* 0x00cfea0003800000 */
[----:B------:R-:W-:Y:S05]  /*29b0*/  BRA `(.L_x_47) ;  /* 0xfffffffc00ec7947 */ /* 0x000fea000383ffff */
.L_x_22:
[----:B------:R-:W2:Y:S02]  /*29c0*/  S2UR UR4, SR_CgaCtaId ;  /* 0x00000000000479c3 */ /* 0x000ea40000008800 */
[----:B--2---:R-:W-:-:S04]  /*29d0*/  UISETP.NE.AND UP0, UPT, UR4, URZ, UPT ;  /* 0x000000ff0400728c */ /* 0x004fc8000bf05270 */
[----:B------:R-:W-:-:S09]  /*29e0*/  UISETP.NE.OR UP0, UPT, UR18, 0x1, UP0 ;  /* 0x000000011200788c */ /* 0x000fd20008705670 */
[----:B------:R-:W-:Y:S05]  /*29f0*/  BRA.U UP0, `(.L_x_48) ;  /* 0x00000005004c7547 */ /* 0x000fea000b800000 */
[----:B------:R-:W2:Y:S01]  /*2a00*/  S2UR UR5, SR_CgaCtaId ;  /* 0x00000000000579c3 */ /* 0x000ea20000008800 */
[----:B------:R-:W-:Y:S01]  /*2a10*/  UMOV UR4, 0x400 ;  /* 0x0000040000047882 */ /* 0x000fe20000000000 */
[----:B------:R-:W-:Y:S01]  /*2a20*/  ISETP.GE.U32.AND P2, PT, R0, 0x2, PT ;  /* 0x000000020000780c */ /* 0x000fe20003f46070 */
[----:B------:R-:W-:Y:S01]  /*2a30*/  IMAD.MOV.U32 R12, RZ, RZ, 0x1 ;  /* 0x00000001ff0c7424 */ /* 0x000fe200078e00ff */
[----:B------:R-:W-:Y:S02]  /*2a40*/  CS2R R10, SRZ ;  /* 0x00000000000a7805 */ /* 0x000fe4000001ff00 */
[----:B------:R-:W-:Y:S01]  /*2a50*/  CS2R R8, SRZ ;  /* 0x0000000000087805 */ /* 0x000fe2000001ff00 */
[----:B--2---:R-:W-:-:S03]  /*2a60*/  ULEA UR6, UR5, UR4, 0x18 ;  /* 0x0000000405067291 */ /* 0x004fc6000f8ec0ff */
[----:B------:R-:W-:-:S09]  /*2a70*/  UMOV UR5, URZ ;  /* 0x000000ff00057c82 */ /* 0x000fd20008000000 */
.L_x_52:
[----:B------:R-:W-:Y:S02]  /*2a80*/  LEA R2, R8, UR6, 0x3 ;  /* 0x0000000608027c11 */ /* 0x000fe4000f8e18ff */
[----:B------:R-:W-:-:S03]  /*2a90*/  SHF.L.U32 R5, R9, 0x1f, RZ ;  /* 0x0000001f09057819 */ /* 0x000fc600000006ff */
[----:B------:R-:W-:Y:S01]  /*2aa0*/  VIADD R4, R2, 0x110 ;  /* 0x0000011002047836 */ /* 0x000fe20000000000 */
[----:B------:R-:W2:Y:S02]  /*2ab0*/  SYNCS.PHASECHK.TRANS64.TRYWAIT P0, [R2+URZ+0x100], R5 ;  /* 0x00010005020075a7 */ /* 0x000ea400080011ff */
[----:B--2---:R-:W-:Y:S05]  /*2ac0*/  @!P0 BRA `(.L_x_49) ;  /* 0x0000007000108947 */ /* 0x004fea0003800000 */
.L_x_145:
[----:B------:R-:W-:Y:S01]  /*2ad0*/  ULEA UR4, UR5, UR6, 0x3 ;  /* 0x0000000605047291 */ /* 0x000fe2000f8e18ff */
[----:B------:R-:W-:Y:S02]  /*2ae0*/  PRMT R4, RZ, 0x654, R4 ;  /* 0x00000654ff047816 */ /* 0x000fe40000000004 */
[----:B--2---:R-:W-:Y:S01]  /*2af0*/  SHF.L.U32 R5, R12, 0x1f, RZ ;  /* 0x0000001f0c057819 */ /* 0x004fe200000006ff */
[----:B------:R-:W-:Y:S01]  /*2b00*/  UIADD3 UR7, UPT, UPT, UR4, 0xa0, URZ ;  /* 0x000000a004077890 */ /* 0x000fe2000fffe0ff */
[----:B------:R2:W-:Y:S05]  /*2b10*/  SYNCS.ARRIVE.TRANS64.RED.A1T0 RZ, [R4+URZ], RZ ;  /* 0x000000ff04ff79a7 */ /* 0x0005ea00081004ff */
[----:B------:R-:W-:Y:S01]  /*2b20*/  IMAD.U32 R7, RZ, RZ, UR7 ;  /* 0x00000007ff077e24 */ /* 0x000fe2000f8e00ff */
[----:B------:R-:W3:Y:S04]  /*2b30*/  SYNCS.PHASECHK.TRANS64.TRYWAIT P0, [UR4+0xb0], R5 ;  /* 0x0000b005ff0075a7 */ /* 0x000ee80008001104 */
[----:B------:R-:W-:Y:S01]  /*2b40*/  PRMT R6, R0, 0x654, R7 ;  /* 0x0000065400067816 */ /* 0x000fe20000000007 */
[----:B--2---:R-:W-:Y:S01]  /*2b50*/  @!P2 IMAD.MOV.U32 R4, RZ, RZ, 0x10 ;  /* 0x00000010ff04a424 */ /* 0x004fe200078e00ff */
[----:B---3--:R-:W-:Y:S06]  /*2b60*/  @!P0 BRA `(.L_x_50) ;  /* 0x0000006c00fc8947 */ /* 0x008fec0003800000 */
.L_x_147:
[----:B------:R-:W-:Y:S01]  /*2b70*/  ULEA UR8, UR5, UR6, 0x4 ;  /* 0x0000000605087291 */ /* 0x000fe2000f8e20ff */
[----:B------:R-:W-:Y:S01]  /*2b80*/  SEL R3, R6, R3, !P2 ;  /* 0x0000000306037207 */ /* 0x000fe20005000000 */
[----:B------:R-:W-:Y:S01]  /*2b90*/  UIADD3 UR9, UPT, UPT, UR4, 0xa0, URZ ;  /* 0x000000a004097890 */ /* 0x000fe2000fffe0ff */
[----:B--2---:R-:W-:Y:S01]  /*2ba0*/  LEA R2, R11, UR6, 0x3 ;  /* 0x000000060b027c11 */ /* 0x004fe2000f8e18ff */
[----:B------:R-:W-:Y:S01]  /*2bb0*/  UIADD3 UR8, UPT, UPT, UR8, 0x130, URZ ;  /* 0x0000013008087890 */ /* 0x000fe2000fffe0ff */
[----:B------:R-:W-:Y:S01]  /*2bc0*/  SHF.L.U32 R5, R10, 0x1f, RZ ;  /* 0x0000001f0a057819 */ /* 0x000fe200000006ff */
[----:B------:R2:W-:Y:S01]  /*2bd0*/  @!P2 SYNCS.ARRIVE.TRANS64.RED RZ, [R3+URZ], R4 ;  /* 0x0000000403ffa9a7 */ /* 0x0005e200080004ff */
[----:B------:R-:W-:Y:S01]  /*2be0*/  UIADD3 UR4, UPT, UPT, UR5, 0x1, URZ ;  /* 0x0000000105047890 */ /* 0x000fe2000fffe0ff */
[----:B------:R-:W-:-:S03]  /*2bf0*/  VIADD R8, R8, 0x1 ;  /* 0x0000000108087836 */ /* 0x000fc60000000000 */
[----:B------:R-:W-:Y:S02]  /*2c00*/  UISETP.NE.AND UP0, UPT, UR4, 0x2, UPT ;  /* 0x000000020400788c */ /* 0x000fe4000bf05270 */
[----:B------:R-:W-:Y:S06]  /*2c10*/  UGETNEXTWORKID.BROADCAST [UR8], [UR9] ;  /* 0x00000000080073ca */ /* 0x000fec0008000100 */
[----:B------:R-:W-:Y:S01]  /*2c20*/  USEL UR7, URZ, 0x1, UP0 ;  /* 0x00000001ff077887 */ /* 0x000fe20008000000 */
[----:B------:R-:W-:Y:S01]  /*2c30*/  ISETP.NE.AND P0, PT, R8, 0x2, PT ;  /* 0x000000020800780c */ /* 0x000fe20003f05270 */
[----:B------:R-:W-:Y:S01]  /*2c40*/  USEL UR5, UR4, URZ, UP0 ;  /* 0x000000ff04057287 */ /* 0x000fe20008000000 */
[----:B------:R-:W3:Y:S03]  /*2c50*/  SYNCS.PHASECHK.TRANS64.TRYWAIT P1, [R2+URZ+0xa0], R5 ;  /* 0x0000a005020075a7 */ /* 0x000ee600080211ff */
[----:B------:R-:W-:Y:S01]  /*2c60*/  LOP3.LUT R12, R12, UR7, RZ, 0x3c, !PT ;  /* 0x000000070c0c7c12 */ /* 0x000fe2000f8e3cff */
[----:B--23--:R-:W-:Y:S07]  /*2c70*/  @!P1 BRA `(.L_x_51) ;  /* 0x0000006c00d09947 */ /* 0x00cfee0003800000 */
.L_x_148:
[C---:B------:R-:W-:Y:S01]  /*2c80*/  LEA R4, R11.reuse, UR6, 0x4 ;  /* 0x000000060b047c11 */ /* 0x040fe2000f8e20ff */
[----:B--2---:R-:W-:Y:S01]  /*2c90*/  VIADD R2, R2, 0xb0 ;  /* 0x000000b002027836 */ /* 0x004fe20000000000 */
[----:B------:R-:W-:Y:S01]  /*2ca0*/  SEL R8, R8, RZ, P0 ;  /* 0x000000ff08087207 */ /* 0x000fe20000000000 */
[----:B------:R-:W-:-:S03]  /*2cb0*/  VIADD R11, R11, 0x1 ;  /* 0x000000010b0b7836 */ /* 0x000fc60000000000 */
[----:B------:R-:W2:Y:S01]  /*2cc0*/  LDS.128 R4, [R4+0x130] ;  /* 0x0001300004047984 */ /* 0x000ea20000000c00 */
[----:B------:R-:W-:Y:S02]  /*2cd0*/  PRMT R2, RZ, 0x654, R2 ;  /* 0x00000654ff027816 */ /* 0x000fe40000000002 */
[C---:B------:R-:W-:Y:S01]  /*2ce0*/  ISETP.NE.AND P1, PT, R11.reuse, 0x2, PT ;  /* 0x000000020b00780c */ /* 0x040fe20003f25270 */
[----:B------:R-:W-:Y:S01]  /*2cf0*/  @!PT LDS RZ, [RZ] ;  /* 0x00000000fffff984 */ /* 0x000fe20000000800 */
[----:B------:R-:W-:Y:S01]  /*2d00*/  @!PT LDS RZ, [RZ] ;  /* 0x00000000fffff984 */ /* 0x000fe20000000800 */
[----:B------:R-:W-:Y:S01]  /*2d10*/  @!PT LDS RZ, [RZ] ;  /* 0x00000000fffff984 */ /* 0x000fe20000000800 */
[----:B------:R-:W-:Y:S01]  /*2d20*/  @!PT LDS RZ, [RZ] ;  /* 0x00000000fffff984 */ /* 0x000fe20000000800 */
[----:B------:R3:W-:Y:S06]  /*2d30*/  MEMBAR.ALL.CTA ;  /* 0x0000000000007992 */ /* 0x0007ec0000008000 */
[----:B---3--:R-:W3:Y:S01]  /*2d40*/  FENCE.VIEW.ASYNC.S ;  /* 0x00000000000073c6 */ /* 0x008ee20000000000 */
[----:B------:R-:W-:Y:S01]  /*2d50*/  SEL R11, R11, RZ, P1 ;  /* 0x000000ff0b0b7207 */ /* 0x000fe20000800000 */
[----:B---3--:R3:W-:Y:S01]  /*2d60*/  SYNCS.ARRIVE.TRANS64.RED.A1T0 RZ, [R2+URZ], RZ ;  /* 0x000000ff02ff79a7 */ /* 0x0087e200081004ff */
[----:B--2---:R-:W-:-:S02]  /*2d70*/  LOP3.LUT P3, RZ, R6, 0x1, RZ, 0xc0, !PT ;  /* 0x0000000106ff7812 */ /* 0x004fc4000786c0ff */
[----:B------:R-:W-:-:S04]  /*2d80*/  SEL R5, RZ, 0x1, P1 ;  /* 0x00000001ff057807 */ /* 0x000fc80000800000 */
[----:B------:R-:W-:Y:S02]  /*2d90*/  LOP3.LUT R10, R10, R5, RZ, 0x3c, !PT ;  /* 0x000000050a0a7212 */ /* 0x000fe400078e3cff */
[----:B---3--:R-:W-:-:S04]  /*2da0*/  SEL R2, RZ, 0x1, P0 ;  /* 0x00000001ff027807 */ /* 0x008fc80000000000 */
[----:B------:R-:W-:Y:S01]  /*2db0*/  LOP3.LUT R9, R9, R2, RZ, 0x3c, !PT ;  /* 0x0000000209097212 */ /* 0x000fe200078e3cff */
[----:B------:R-:W-:Y:S06]  /*2dc0*/  @P3 BRA `(.L_x_52) ;  /* 0xfffffffc002c3947 */ /* 0x000fec000383ffff */
[----:B------:R-:W-:Y:S01]  /*2dd0*/  ULEA UR4, UR5, UR6, 0x3 ;  /* 0x0000000605047291 */ /* 0x000fe2000f8e18ff */
[----:B------:R-:W-:-:S08]  /*2de0*/  SHF.L.U32 R3, R12, 0x1f, RZ ;  /* 0x0000001f0c037819 */ /* 0x000fd000000006ff */
[----:B------:R-:W2:Y:S02]  /*2df0*/  SYNCS.PHASECHK.TRANS64 P0, [UR4+0xb0], R3 ;  /* 0x0000b003ff0075a7 */ /* 0x000ea40008001004 */
[----:B--2---:R-:W-:Y:S05]  /*2e00*/  @P0 BRA `(.L_x_53) ;  /* 0x0000000000080947 */ /* 0x004fea0003800000 */
[----:B------:R-:W2:Y:S02]  /*2e10*/  SYNCS.PHASECHK.TRANS64.TRYWAIT P0, [UR4+0xb0], R3 ;  /* 0x0000b003ff0075a7 */ /* 0x000ea40008001104 */
[----:B--2---:R-:W-:Y:S05]  /*2e20*/  @!P0 BRA `(.L_x_54) ;  /* 0x0000006c00788947 */ /* 0x004fea0003800000 */
.L_x_53:
[----:B------:R-:W-:-:S04]  /*2e30*/  UIADD3 UR7, UPT, UPT, UR5, 0x1, URZ ;  /* 0x0000000105077890 */ /* 0x000fc8000fffe0ff */
[----:B------:R-:W-:-:S04]  /*2e40*/  UISETP.NE.AND UP0, UPT, UR7, 0x2, UPT ;  /* 0x000000020700788c */ /* 0x000fc8000bf05270 */
[----:B------:R-:W-:Y:S02]  /*2e50*/  USEL UR8, URZ, 0x1, UP0 ;  /* 0x00000001ff087887 */ /* 0x000fe40008000000 */
[----:B------:R-:W-:-:S04]  /*2e60*/  USEL UR7, UR7, URZ, UP0 ;  /* 0x000000ff07077287 */ /* 0x000fc80008000000 */
[----:B------:R-:W-:Y:S01]  /*2e70*/  ULEA UR7, UR7, UR6, 0x3 ;  /* 0x0000000607077291 */ /* 0x000fe2000f8e18ff */
[----:B--2---:R-:W-:-:S04]  /*2e80*/  LOP3.LUT R3, R12, UR8, RZ, 0x3c, !PT ;  /* 0x000000080c037c12 */ /* 0x004fc8000f8e3cff */
[----:B------:R-:W-:-:S04]  /*2e90*/  SHF.L.U32 R0, R3, 0x1f, RZ ;  /* 0x0000001f03007819 */ /* 0x000fc800000006ff */
[----:B------:R-:W2:Y:S02]  /*2ea0*/  SYNCS.PHASECHK.TRANS64 P0, [UR7+0xb0], R0 ;  /* 0x0000b000ff0075a7 */ /* 0x000ea40008001007 */
[----:B-12---:R-:W-:Y:S05]  /*2eb0*/  @P0 EXIT ;  /* 0x000000000000094d */ /* 0x006fea0003800000 */
[----:B------:R-:W-:Y:S02]  /*2ec0*/  SHF.L.U32 R3, R3, 0x1f, RZ ;  /* 0x0000001f03037819 */ /* 0x000fe400000006ff */
[----:B------:R-:W-:-:S07]  /*2ed0*/  MOV R0, UR7 ;  /* 0x0000000700007c02 */ /* 0x000fce0008000f00 */
.L_x_55:
[----:B-1----:R1:W2:Y:S02]  /*2ee0*/  SYNCS.PHASECHK.TRANS64.TRYWAIT P0, [R0+URZ+0xb0], R3 ;  /* 0x0000b003000075a7 */ /* 0x0022a400080011ff */
[----:B--2---:R-:W-:Y:S05]  /*2ef0*/  @!P0 NANOSLEEP.SYNCS 0x989680 ;  /* 0x009896800000895d */ /* 0x004fea0003900000 */
[----:B------:R-:W2:Y:S02]  /*2f00*/  @!P0 SYNCS.PHASECHK.TRANS64 P0, [R0+URZ+0xb0], R3 ;  /* 0x0000b003000085a7 */ /* 0x000ea400080010ff */
[----:B--2---:R-:W-:Y:S05]  /*2f10*/  @P0 EXIT ;  /* 0x000000000000094d */ /* 0x004fea0003800000 */
[----:B------:R-:W-:Y:S05]  /*2f20*/  BRA `(.L_x_55) ;  /* 0xfffffffc00ec7947 */ /* 0x000fea000383ffff */
.L_x_48:
[----:B------:R-:W-:Y:S05]  /*2f30*/  BRA.U UP4, `(.L_x_56) ;  /* 0x0000000d04d87547 */ /* 0x000fea000b800000 */
[----:B------:R-:W2:Y:S01]  /*2f40*/  S2UR UR7, SR_CgaCtaId ;  /* 0x00000000000779c3 */ /* 0x000ea20000008800 */
[----:B------:R-:W-:Y:S01]  /*2f50*/  UMOV UR4, 0x40 ;  /* 0x0000004000047882 */ /* 0x000fe20000000000 */
[----:B------:R-:W-:Y:S01]  /*2f60*/  NOP ;  /* 0x0000000000007918 */ /* 0x000fe20000000000 */
[----:B------:R-:W-:Y:S01]  /*2f70*/  UMOV UR6, 0x400 ;  /* 0x0000040000067882 */ /* 0x000fe20000000000 */
[----:B--2---:R-:W-:Y:S02]  /*2f80*/  ULEA UR5, UR7, UR4, 0x18 ;  /* 0x0000000407057291 */ /* 0x004fe4000f8ec0ff */
[----:B------:R-:W-:-:S07]  /*2f90*/  ULEA UR6, UR7, UR6, 0x18 ;  /* 0x0000000607067291 */ /* 0x000fce000f8ec0ff */
[----:B------:R-:W2:Y:S02]  /*2fa0*/  LDS.U8 R0, [UR5+0x1c] ;  /* 0x00001c05ff007984 */ /* 0x000ea40008000000 */
[----:B--2---:R-:W-:-:S13]  /*2fb0*/  ISETP.NE.AND P0, PT, R0, RZ, PT ;  /* 0x000000ff0000720c */ /* 0x004fda0003f05270 */
[----:B------:R-:W-:Y:S05]  /*2fc0*/  @P0 BRA `(.L_x_57) ;  /* 0x0000000000580947 */ /* 0x000fea0003800000 */
[----:B------:R-:W-:-:S13]  /*2fd0*/  ELECT P0, URZ, PT ;  /* 0x0000000000ff782f */ /* 0x000fda0003800000 */
[----:B------:R-:W-:Y:S05]  /*2fe0*/  @!P0 BRA `(.L_x_58) ;  /* 0x0000000000608947 */ /* 0x000fea0003800000 */
[----:B------:R-:W-:Y:S01]  /*2ff0*/  UMOV UR4, 0x10 ;  /* 0x0000001000047882 */ /* 0x000fe20000000000 */
[----:B------:R-:W-:Y:S01]  /*3000*/  HFMA2 R0, -RZ, RZ, 0, 5.9604644775390625e-08 ;  /* 0x00000001ff007431 */ /* 0x000fe200000001ff */
[----:B------:R-:W-:-:S03]  /*3010*/  MOV R3, 0xffff ;  /* 0x0000ffff00037802 */ /* 0x000fc60000000f00 */
[----:B------:R-:W-:Y:S04]  /*3020*/  DEPBAR.LE SB2, 0x36 ;  /* 0x0000ad800000791a */ /* 0x000fe80000000000 */
[----:B------:R-:W2:Y:S02]  /*3030*/  UTCATOMSWS.FIND_AND_SET.ALIGN UP0, UR4, UR4 ;  /* 0x00000004000475e3 */ /* 0x000ea40008000800 */
[----:B--2---:R-:W-:Y:S01]  /*3040*/  MOV R4, UR4 ;  /* 0x0000000400047c02 */ /* 0x004fe20008000f00 */
[----:B------:R-:W-:Y:S06]  /*3050*/  BRA.U UP0, `(.L_x_59) ;  /* 0x0000000100187547 */ /* 0x000fec000b800000 */
.L_x_60:
[----:B------:R-:W-:Y:S05]  /*3060*/  NANOSLEEP 0x64 ;  /* 0x000000640000795d */ /* 0x000fea0003800000 */
[----:B------:R-:W-:-:S05]  /*3070*/  UMOV UR4, 0x10 ;  /* 0x0000001000047882 */ /* 0x000fca0000000000 */
[----:B------:R-:W-:Y:S04]  /*3080*/  DEPBAR.LE SB2, 0x36 ;  /* 0x0000ad800000791a */ /* 0x000fe80000000000 */
[----:B------:R-:W2:Y:S02]  /*3090*/  UTCATOMSWS.FIND_AND_SET.ALIGN UP0, UR4, UR4 ;  /* 0x00000004000475e3 */ /* 0x000ea40008000800 */
[----:B--2---:R-:W-:Y:S01]  /*30a0*/  MOV R4, UR4 ;  /* 0x0000000400047c02 */ /* 0x004fe20008000f00 */
[----:B------:R-:W-:Y:S05]  /*30b0*/  BRA.U !UP0, `(.L_x_60) ;  /* 0xfffffffd08e87547 */ /* 0x000fea000b83ffff */
.L_x_59:
[-C--:B------:R-:W-:Y:S02]  /*30c0*/  SHF.L.U32 R3, R3, R4.reuse, RZ ;  /* 0x0000000403037219 */ /* 0x080fe400000006ff */
[----:B------:R-:W-:Y:S01]  /*30d0*/  SHF.L.U32 R0, R0, R4, RZ ;  /* 0x0000000400007219 */ /* 0x000fe200000006ff */
[----:B------:R-:W-:Y:S02]  /*30e0*/  IMAD.SHL.U32 R4, R4, 0x20, RZ ;  /* 0x0000002004047824 */ /* 0x000fe400078e00ff */
[----:B------:R2:W-:Y:S04]  /*30f0*/  ATOMS.OR RZ, [UR5+0x14], R3 ;  /* 0x00001403ffff798c */ /* 0x0005e8000b000005 */
[----:B------:R2:W-:Y:S04]  /*3100*/  ATOMS.OR RZ, [UR5+0x18], R0 ;  /* 0x00001800ffff798c */ /* 0x0005e8000b000005 */
[----:B------:R2:W-:Y:S01]  /*3110*/  STS [UR6+0x150], R4 ;  /* 0x00015004ff007988 */ /* 0x0005e20008000806 */
[----:B------:R-:W-:Y:S05]  /*3120*/  BRA `(.L_x_58) ;  /* 0x0000000000107947 */ /* 0x000fea0003800000 */
.L_x_57:
[----:B------:R-:W-:Y:S02]  /*3130*/  MOV R0, 0xffffffff ;  /* 0xffffffff00007802 */ /* 0x000fe40000000f00 */
[----:B------:R-:W-:-:S03]  /*3140*/  MOV R4, 0x3170 ;  /* 0x0000317000047802 */ /* 0x000fc60000000f00 */
[----:B------:R2:W-:Y:S04]  /*3150*/  STS [UR6+0x150], R0 ;  /* 0x00015000ff007988 */ /* 0x0005e80008000806 */
[----:B-12--5:R-:W-:Y:S05]  /*3160*/  CALL.REL.NOINC `($__internal_1_$__cuda_sm10x_tcgen05_guardrail_trap_phase_invalid_during_alloc) ;  /* 0x0000007000bc7944 */ /* 0x026fea0003c00000 */
.L_x_58:
[----:B------:R-:W-:Y:S05]  /*3170*/  WARPSYNC.ALL ;  /* 0x0000000000007948 */ /* 0x000fea0003800000 */
[----:B------:R-:W3:Y:S01]  /*3180*/  S2UR UR4, SR_CgaCtaId ;  /* 0x00000000000479c3 */ /* 0x000ee20000008800 */
[----:B------:R-:W-:Y:S01]  /*3190*/  UMOV UR26, 0x400 ;  /* 0x00000400001a7882 */ /* 0x000fe20000000000 */
[----:B------:R-:W-:-:S06]  /*31a0*/  NOP ;  /* 0x0000000000007918 */ /* 0x000fcc0000000000 */
[----:B------:R-:W-:Y:S06]  /*31b0*/  BAR.ARV 0x6, 0xa0 ;  /* 0x0182800000007b1d */ /* 0x000fec0000002000 */
[----:B------:R-:W4:Y:S01]  /*31c0*/  LDCU UR5, c[0x0][0x38c] ;  /* 0x00007180ff0577ac */ /* 0x000f220008000800 */
[----:B------:R-:W-:Y:S01]  /*31d0*/  LOP3.LUT R2, R2, 0xffff, RZ, 0xc0, !PT ;  /* 0x0000ffff02027812 */ /* 0x000fe200078ec0ff */
[----:B------:R-:W-:Y:S01]  /*31e0*/  IMAD.MOV.U32 R11, RZ, RZ, 0x1 ;  /* 0x00000001ff0b7424 */ /* 0x000fe200078e00ff */
[----:B------:R-:W-:Y:S01]  /*31f0*/  CS2R R8, SRZ ;  /* 0x0000000000087805 */ /* 0x000fe2000001ff00 */
[----:B------:R-:W1:Y:S01]  /*3200*/  LDCU UR7, c[0x0][0x38c] ;  /* 0x00007180ff0777ac */ /* 0x000e620008000800 */
[----:B------:R-:W-:Y:S01]  /*3210*/  R2UR UR27, R2 ;  /* 0x00000000021b72ca */ /* 0x000fe200000e0000 */
[----:B------:R-:W-:Y:S01]  /*3220*/  IMAD.MOV.U32 R10, RZ, RZ, RZ ;  /* 0x000000ffff0a7224 */ /* 0x000fe200078e00ff */
[----:B------:R-:W-:Y:S01]  /*3230*/  UMOV UR30, URZ ;  /* 0x000000ff001e7c82 */ /* 0x000fe20008000000 */
[----:B------:R-:W-:Y:S01]  /*3240*/  UMOV UR24, URZ ;  /* 0x000000ff00187c82 */ /* 0x000fe20008000000 */
[----:B---3--:R-:W-:Y:S01]  /*3250*/  ULEA UR26, UR4, UR26, 0x18 ;  /* 0x0000001a041a7291 */ /* 0x008fe2000f8ec0ff */
[----:B------:R-:W-:Y:S01]  /*3260*/  UMOV UR38, 0x0 ;  /* 0x0000000000267882 */ /* 0x000fe20000000000 */
[----:B------:R-:W-:-:S02]  /*3270*/  UMOV UR39, 0x4400490 ;  /* 0x0440049000277882 */ /* 0x000fc40000000000 */
[----:B------:R-:W-:Y:S02]  /*3280*/  UIADD3 UR4, UPT, UPT, UR26, 0x6400, URZ ;  /* 0x000064001a047890 */ /* 0x000fe4000fffe0ff */
[----:B------:R-:W-:Y:S02]  /*3290*/  UIADD3 UR6, UPT, UPT, UR26, 0x10400, URZ ;  /* 0x000104001a067890 */ /* 0x000fe4000fffe0ff */
[----:B----4-:R-:W-:Y:S01]  /*32a0*/  UIADD3 UR5, UPT, UPT, UR5, 0x7f, URZ ;  /* 0x0000007f05057890 */ /* 0x010fe2000fffe0ff */
[----:B--2---:R-:W2:Y:S01]  /*32b0*/  LDS R0, [UR26+0x150] ;  /* 0x0001501aff007984 */ /* 0x004ea20008000800 */
[----:B-1----:R-:W-:Y:S01]  /*32c0*/  UMOV UR36, 0x0 ;  /* 0x0000000000247882 */ /* 0x002fe20000000000 */
[----:B------:R-:W-:Y:S01]  /*32d0*/  UMOV UR37, 0x4400490 ;  /* 0x0440049000257882 */ /* 0x000fe20000000000 */
[----:B------:R-:W-:Y:S02]  /*32e0*/  USHF.R.S32.HI UR40, URZ, 0x1f, UR5 ;  /* 0x0000001fff287899 */ /* 0x000fe40008011405 */
[----:B------:R-:W-:-:S02]  /*32f0*/  UISETP.GE.AND UP4, UPT, UR7, 0x1, UPT ;  /* 0x000000010700788c */ /* 0x000fc4000bf86270 */
[----:B------:R-:W-:Y:S02]  /*3300*/  ULEA.HI UR40, UR40, UR5, URZ, 0x7 ;  /* 0x0000000528287291 */ /* 0x000fe4000f8f38ff */
[----:B------:R-:W-:Y:S02]  /*3310*/  USHF.R.U32.HI UR5, URZ, 0x4, UR4 ;  /* 0x00000004ff057899 */ /* 0x000fe40008011604 */
[----:B------:R-:W-:Y:S02]  /*3320*/  USHF.R.S32.HI UR40, URZ, 0x7, UR40 ;  /* 0x00000007ff287899 */ /* 0x000fe40008011428 */
[----:B------:R-:W-:Y:S02]  /*3330*/  USHF.R.U32.HI UR4, URZ, 0x4, UR6 ;  /* 0x00000004ff047899 */ /* 0x000fe40008011606 */
[----:B------:R-:W-:Y:S02]  /*3340*/  UISETP.LT.AND UP0, UPT, UR40, 0x1, UPT ;  /* 0x000000012800788c */ /* 0x000fe4000bf01270 */
[----:B------:R-:W-:-:S02]  /*3350*/  ULOP3.LUT UR5, UR5, 0x3fff, URZ, 0xc0, !UPT ;  /* 0x00003fff05057892 */ /* 0x000fc4000f8ec0ff */
[----:B------:R-:W-:Y:S02]  /*3360*/  ULOP3.LUT UR4, UR4, 0x3fff, URZ, 0xc0, !UPT ;  /* 0x00003fff04047892 */ /* 0x000fe4000f8ec0ff */
[----:B------:R-:W-:Y:S02]  /*3370*/  USEL UR41, UR40, 0x1, !UP0 ;  /* 0x0000000128297887 */ /* 0x000fe4000c000000 */
[----:B------:R-:W-:Y:S02]  /*3380*/  ULOP3.LUT UR28, UR5, 0x10000, URZ, 0xfc, !UPT ;  /* 0x00010000051c7892 */ /* 0x000fe4000f8efcff */
[----:B------:R-:W-:Y:S02]  /*3390*/  ULOP3.LUT UR29, UR4, 0x10000, URZ, 0xfc, !UPT ;  /* 0x00010000041d7892 */ /* 0x000fe4000f8efcff */
[----:B------:R-:W-:Y:S01]  /*33a0*/  UIADD3 UR41, UPT, UPT, -UR41, URZ, URZ ;  /* 0x000000ff29297290 */ /* 0x000fe2000fffe1ff */
[----:B------:R-:W-:Y:S01]  /*33b0*/  UMOV UR34, 0x0 ;  /* 0x0000000000227882 */ /* 0x000fe20000000000 */
[----:B------:R-:W-:Y:S01]  /*33c0*/  UMOV UR35, 0x4400490 ;  /* 0x0440049000237882 */ /* 0x000fe20000000000 */
[----:B------:R-:W-:Y:S01]  /*33d0*/  UMOV UR32, 0x0 ;  /* 0x0000000000207882 */ /* 0x000fe20000000000 */
[----:B------:R-:W-:Y:S01]  /*33e0*/  UMOV UR33, 0x4400490 ;  /* 0x0440049000217882 */ /* 0x000fe20000000000 */
[----:B--2---:R-:W-:-:S15]  /*33f0*/  R2UR UR42, R0 ;  /* 0x00000000002a72ca */ /* 0x004fde00000e0000 */
.L_x_67:
[----:B------:R-:W-:Y:S02]  /*3400*/  LEA R0, R10, UR26, 0x3 ;  /* 0x0000001a0a007c11 */ /* 0x000fe4000f8e18ff */
[----:B------:R-:W-:Y:S02]  /*3410*/  SHF.L.U32 R5, R9, 0x1f, RZ ;  /* 0x0000001f09057819 */ /* 0x000fe400000006ff */
[----:B------:R-:W-:Y:S01]  /*3420*/  PLOP3.LUT P0, PT, PT, PT, UP4, 0x80, 0x8 ;  /* 0x000000000008781c */ /* 0x000fe20003f0f048 */
[----:B------:R-:W-:Y:S01]  /*3430*/  VIADD R3, R0, 0xb0 ;  /* 0x000000b000037836 */ /* 0x000fe20000000000 */
[----:B-1----:R-:W1:Y:S02]  /*3440*/  SYNCS.PHASECHK.TRANS64.TRYWAIT P1, [R0+URZ+0xa0], R5 ;  /* 0x0000a005000075a7 */ /* 0x002e6400080211ff */
[----:B-1-3--:R-:W-:Y:S09]  /*3450*/  @!P1 BRA `(.L_x_61) ;  /* 0x0000006800049947 */ /* 0x00aff20003800000 */
.L_x_150:
[----:B------:R-:W-:Y:S01]  /*3460*/  LEA R4, R10, UR26, 0x4 ;  /* 0x0000001a0a047c11 */ /* 0x000fe2000f8e20ff */
[----:B------:R-:W-:Y:S01]  /*3470*/  @UP4 ULEA UR4, UR24, UR26, 0x3 ;  /* 0x0000001a18044291 */ /* 0x000fe2000f8e18ff */
[----:B------:R-:W-:Y:S01]  /*3480*/  PLOP3.LUT P2, PT, PT, PT, PT, 0x80, 0x8 ;  /* 0x000000000008781c */ /* 0x000fe20003f4f070 */
[----:B------:R-:W-:Y:S01]  /*3490*/  ULEA UR31, UR30, UR26, 0x3 ;  /* 0x0000001a1e1f7291 */ /* 0x000fe2000f8e18ff */
[----:B------:R-:W-:Y:S02]  /*34a0*/  PRMT R3, RZ, 0x654, R3 ;  /* 0x00000654ff037816 */ /* 0x000fe40000000003 */
[----:B-1----:R-:W1:Y:S01]  /*34b0*/  LDS.128 R4, [R4+0x130] ;  /* 0x0001300004047984 */ /* 0x002e620000000c00 */
[----:B------:R-:W-:Y:S02]  /*34c0*/  @P0 SHF.L.U32 R2, R8, 0x1f, RZ ;  /* 0x0000001f08020819 */ /* 0x000fe400000006ff */
[----:B------:R-:W-:Y:S01]  /*34d0*/  SHF.L.U32 R0, R11, 0x1f, RZ ;  /* 0x0000001f0b007819 */ /* 0x000fe200000006ff */
[----:B------:R-:W-:Y:S01]  /*34e0*/  @!PT LDS RZ, [RZ] ;  /* 0x00000000fffff984 */ /* 0x000fe20000000800 */
[----:B------:R-:W-:Y:S01]  /*34f0*/  @!PT LDS RZ, [RZ] ;  /* 0x00000000fffff984 */ /* 0x000fe20000000800 */
[----:B------:R-:W-:Y:S01]  /*3500*/  @!PT LDS RZ, [RZ] ;  /* 0x00000000fffff984 */ /* 0x000fe20000000800 */
[----:B------:R-:W-:Y:S01]  /*3510*/  @!PT LDS RZ, [RZ] ;  /* 0x00000000fffff984 */ /* 0x000fe20000000800 */
[----:B------:R2:W-:Y:S06]  /*3520*/  MEMBAR.ALL.CTA ;  /* 0x0000000000007992 */ /* 0x0005ec0000008000 */
[----:B--2---:R-:W2:Y:S02]  /*3530*/  FENCE.VIEW.ASYNC.S ;  /* 0x00000000000073c6 */ /* 0x004ea40000000000 */
[----:B--2---:R2:W-:Y:S01]  /*3540*/  SYNCS.ARRIVE.TRANS64.RED.A1T0 RZ, [R3+URZ], RZ ;  /* 0x000000ff03ff79a7 */ /* 0x0045e200081004ff */
[----:B------:R2:W3:Y:S01]  /*3550*/  @P0 SYNCS.PHASECHK.TRANS64.TRYWAIT P2, [UR4], R2 ;  /* 0x00000002ff0005a7 */ /* 0x0004e20008041104 */
[----:B------:R-:W-:Y:S01]  /*3560*/  ULEA.HI UR4, UR30, UR30, URZ, 0x1 ;  /* 0x0000001e1e047291 */ /* 0x000fe2000f8f08ff */
[----:B-1----:R-:W-:-:S03]  /*3570*/  LOP3.LUT P1, RZ, R6, 0x1, RZ, 0xc0, !PT ;  /* 0x0000000106ff7812 */ /* 0x002fc6000782c0ff */
[----:B------:R-:W-:Y:S02]  /*3580*/  USHF.L.U32 UR11, UR4, 0x7, URZ ;  /* 0x00000007040b7899 */ /* 0x000fe400080006ff */
[----:B------:R-:W-:Y:S02]  /*3590*/  ULOP3.LUT UR4, UR4, 0xffe, URZ, 0xc0, !UPT ;  /* 0x00000ffe04047892 */ /* 0x000fe4000f8ec0ff */
[----:B------:R-:W-:Y:S02]  /*35a0*/  ULOP3.LUT UR11, UR11, 0xffffff00, URZ, 0xc0, !UPT ;  /* 0xffffff000b0b7892 */ /* 0x000fe4000f8ec0ff */
[----:B------:R-:W-:Y:S02]  /*35b0*/  UIADD3 UR4, UPT, UPT, -UR4, UR30, URZ ;  /* 0x0000001e04047290 */ /* 0x000fe4000fffe1ff */
[----:B------:R-:W-:Y:S01]  /*35c0*/  UIADD3 UR11, UPT, UPT, UR42, UR11, URZ ;  /* 0x0000000b2a0b7290 */ /* 0x000fe2000fffe0ff */
[----:B------:R-:W1:Y:S03]  /*35d0*/  SYNCS.PHASECHK.TRANS64.TRYWAIT P0, [UR31+0xe0], R0 ;  /* 0x0000e000ff0075a7 */ /* 0x000e66000800111f */
[----:B------:R-:W-:Y:S01]  /*35e0*/  ULEA UR11, UR4, UR11, 0x14 ;  /* 0x0000000b040b7291 */ /* 0x000fe2000f8ea0ff */
[----:B-123--:R-:W-:Y:S11]  /*35f0*/  @!P0 BRA `(.L_x_62) ;  /* 0x0000006400b08947 */ /* 0x00eff60003800000 */
.L_x_152:
[----:B------:R-:W-:Y:S01]  /*3600*/  IADD3 R10, PT, PT, R10, 0x1, RZ ;  /* 0x000000010a0a7810 */ /* 0x000fe20007ffe0ff */
[----:B------:R-:W-:Y:S06]  /*3610*/  BRA.U !UP4, `(.L_x_63) ;  /* 0x000000010cc07547 */ /* 0x000fec000b800000 */
[----:B------:R-:W-:Y:S01]  /*3620*/  UPLOP3.LUT UP2, UPT, UPT, UPT, UPT, 0x40, 0x4 ;  /* 0x000000000004789c */ /* 0x000fe20003f4e870 */
[----:B------:R-:W-:Y:S01]  /*3630*/  UMOV UR23, UR41 ;  /* 0x0000002900177c82 */ /* 0x000fe20008000000 */
[----:B------:R-:W-:Y:S01]  /*3640*/  UMOV UR22, UR40 ;  /* 0x0000002800167c82 */ /* 0x000fe20008000000 */
[----:B------:R-:W-:-:S08]  /*3650*/  UMOV UR10, UR24 ;  /* 0x00000018000a7c82 */ /* 0x000fd00008000000 */
.L_x_66:
[----:B------:R-:W-:Y:S02]  /*3660*/  UIADD3 UR23, UPT, UPT, UR23, 0x1, URZ ;  /* 0x0000000117177890 */ /* 0x000fe4000fffe0ff */
[----:B--2---:R-:W-:Y:S02]  /*3670*/  ULEA UR5, UR10, UR26, 0x3 ;  /* 0x0000001a0a057291 */ /* 0x004fe4000f8e18ff */
[----:B------:R-:W-:Y:S01]  /*3680*/  UISETP.NE.AND UP3, UPT, UR23, URZ, UPT ;  /* 0x000000ff1700728c */ /* 0x000fe2000bf65270 */
[----:B---3--:R-:W-:Y:S10]  /*3690*/  @P2 BRA `(.L_x_64) ;  /* 0x00000000000c2947 */ /* 0x008ff40003800000 */
[----:B-1----:R-:W-:Y:S04]  /*36a0*/  SHF.L.U32 R3, R8, 0x1f, RZ ;  /* 0x0000001f08037819 */ /* 0x002fe800000006ff */
[----:B------:R-:W1:Y:S02]  /*36b0*/  SYNCS.PHASECHK.TRANS64.TRYWAIT P0, [UR5], R3 ;  /* 0x00000003ff0075a7 */ /* 0x000e640008001105 */
[----:B-1----:R-:W-:Y:S05]  /*36c0*/  @!P0 BRA `(.L_x_65) ;  /* 0x0000006400948947 */ /* 0x002fea0003800000 */
.L_x_64:
[----:B------:R-:W-:Y:S01]  /*36d0*/  UISETP.NE.AND UP0, UPT, UR22, 0x1, UPT ;  /* 0x000000011600788c */ /* 0x000fe2000bf05270 */
[----:B------:R-:W-:Y:S01]  /*36e0*/  PLOP3.LUT P2, PT, PT, PT, PT, 0x80, 0x8 ;  /* 0x000000000008781c */ /* 0x000fe20003f4f070 */
[----:B------:R-:W-:Y:S02]  /*36f0*/  UIADD3 UR4, UPT, UPT, UR10, 0x1, URZ ;  /* 0x000000010a047890 */ /* 0x000fe4000fffe0ff */
[----:B------:R-:W-:Y:S02]  /*3700*/  UIADD3 UR25, UPT, UPT, UR5, 0x28, URZ ;  /* 0x0000002805197890 */ /* 0x000fe4000fffe0ff */
[----:B------:R-:W-:Y:S01]  /*3710*/  UISETP.NE.AND UP1, UPT, UR4, 0x5, UPT ;  /* 0x000000050400788c */ /* 0x000fe2000bf25270 */
[----:B------:R-:W-:Y:S01]  /*3720*/  PLOP3.LUT P0, PT, PT, PT, UP0, 0x80, 0x8 ;  /* 0x000000000008781c */ /* 0x000fe20003f0f008 */
[----:B------:R-:W-:Y:S02]  /*3730*/  UIADD3 UR22, UPT, UPT, UR22, -0x1, URZ ;  /* 0xffffffff16167890 */ /* 0x000fe4000fffe0ff */
[----:B------:R-:W-:Y:S02]  /*3740*/  USEL UR6, URZ, 0x1, UP1 ;  /* 0x00000001ff067887 */ /* 0x000fe40008800000 */
[----:B------:R-:W-:Y:S01]  /*3750*/  USEL UR24, UR4, URZ, UP1 ;  /* 0x000000ff04187287 */ /* 0x000fe20008800000 */
[----:B------:R-:W-:Y:S01]  /*3760*/  UMOV UR7, 0x40004040 ;  /* 0x4000404000077882 */ /* 0x000fe20000000000 */
[----:B------:R-:W-:Y:S02]  /*3770*/  UMOV UR5, 0x40004040 ;  /* 0x4000404000057882 */ /* 0x000fe40000000000 */
[----:B------:R-:W-:Y:S01]  /*3780*/  @UP0 ULEA UR4, UR24, UR26, 0x3 ;  /* 0x0000001a18040291 */ /* 0x000fe2000f8e18ff */
[----:B------:R-:W-:Y:S01]  /*3790*/  LOP3.LUT R8, R8, UR6, RZ, 0x3c, !PT ;  /* 0x0000000608087c12 */ /* 0x000fe2000f8e3cff */
[----:B------:R-:W-:Y:S01]  /*37a0*/  ULEA UR6, UR10, UR29, 0xb ;  /* 0x0000001d0a067291 */ /* 0x000fe2000f8e58ff */
[----:B------:R-:W-:Y:S02]  /*37b0*/  UMOV UR21, 0x40004040 ;  /* 0x4000404000157882 */ /* 0x000fe40000000000 */
[----:B-1----:R-:W-:Y:S01]  /*37c0*/  @P0 SHF.L.U32 R0, R8, 0x1f, RZ ;  /* 0x0000001f08000819 */ /* 0x002fe200000006ff */
[----:B------:R-:W-:Y:S02]  /*37d0*/  UIADD3 UR20, UPT, UPT, UR6, 0x2, URZ ;  /* 0x0000000206147890 */ /* 0x000fe4000fffe0ff */
[----:B------:R-:W-:Y:S01]  /*37e0*/  UIADD3 UR16, UPT, UPT, UR6, 0x4, URZ ;  /* 0x0000000406107890 */ /* 0x000fe2000fffe0ff */
[----:B------:R2:W3:Y:S01]  /*37f0*/  @P0 SYNCS.PHASECHK.TRANS64.TRYWAIT P2, [UR4], R0 ;  /* 0x00000000ff0005a7 */ /* 0x0004e20008041104 */
[----:B------:R-:W-:Y:S02]  /*3800*/  ULEA UR4, UR10, UR28, 0x9 ;  /* 0x0000001c0a047291 */ /* 0x000fe4000f8e48ff */
[----:B------:R-:W-:Y:S02]  /*3810*/  UIADD3 UR12, UPT, UPT, UR6, 0x6, URZ ;  /* 0x00000006060c7890 */ /* 0x000fe4000fffe0ff */
[----:B------:R-:W-:Y:S02]  /*3820*/  UIADD3 UR18, UPT, UPT, UR4, 0x2, URZ ;  /* 0x0000000204127890 */ /* 0x000fe4000fffe0ff */
[----:B------:R-:W-:Y:S02]  /*3830*/  UIADD3 UR14, UPT, UPT, UR4, 0x4, URZ ;  /* 0x00000004040e7890 */ /* 0x000fe4000fffe0ff */
[----:B------:R-:W-:Y:S01]  /*3840*/  UIADD3 UR8, UPT, UPT, UR4, 0x6, URZ ;  /* 0x0000000604087890 */ /* 0x000fe2000fffe0ff */
[----:B------:R2:W-:Y:S01]  /*3850*/  UTCQMMA gdesc[UR4], gdesc[UR6], tmem[UR11], tmem[UR38], idesc[UR39], UP2 ;  /* 0x00ff2606040075ea */ /* 0x0005e2000900030b */
[----:B------:R-:W-:Y:S01]  /*3860*/  UPLOP3.LUT UP2, UPT, UPT, UPT, UPT, 0x80, 0x8 ;  /* 0x000000000008789c */ /* 0x000fe20003f4f070 */
[----:B------:R-:W-:Y:S01]  /*3870*/  UMOV UR19, 0x40004040 ;  /* 0x4000404000137882 */ /* 0x000fe20000000000 */
[----:B------:R-:W-:Y:S01]  /*3880*/  UMOV UR17, 0x40004040 ;  /* 0x4000404000117882 */ /* 0x000fe20000000000 */
[----:B------:R2:W-:Y:S01]  /*3890*/  UTCQMMA gdesc[UR18], gdesc[UR20], tmem[UR11], tmem[UR36], idesc[UR37], UPT ;  /* 0x00ff2414120075ea */ /* 0x0005e2000b80030b */
[----:B------:R-:W-:Y:S01]  /*38a0*/  UMOV UR15, 0x40004040 ;  /* 0x40004040000f7882 */ /* 0x000fe20000000000 */
[----:B------:R-:W-:Y:S01]  /*38b0*/  UMOV UR13, 0x40004040 ;  /* 0x40004040000d7882 */ /* 0x000fe20000000000 */
[----:B------:R-:W-:Y:S01]  /*38c0*/  UMOV UR9, 0x40004040 ;  /* 0x4000404000097882 */ /* 0x000fe20000000000 */
[----:B------:R2:W-:Y:S01]  /*38d0*/  UTCQMMA gdesc[UR14], gdesc[UR16], tmem[UR11], tmem[UR34], idesc[UR35], UPT ;  /* 0x00ff22100e0075ea */ /* 0x0005e2000b80030b */
[----:B------:R2:W-:Y:S01]  /*38e0*/  UTCQMMA gdesc[UR8], gdesc[UR12], tmem[UR11], tmem[UR32], idesc[UR33], UPT ;  /* 0x00ff200c080075ea */ /* 0x0005e2000b80030b */
[----:B------:R2:W-:Y:S01]  /*38f0*/  UTCBAR.MULTICAST [UR25], URZ, UR27 ;  /* 0x000000ff190073e9 */ /* 0x0005e2000800081b */
[----:B------:R-:W-:Y:S01]  /*3900*/  UMOV UR10, UR24 ;  /* 0x00000018000a7c82 */ /* 0x000fe20008000000 */
[----:B------:R-:W-:Y:S05]  /*3910*/  BRA.U UP3, `(.L_x_66) ;  /* 0xfffffffd03507547 */ /* 0x000fea000b83ffff */
.L_x_63:
[----:B--2---:R-:W-:Y:S01]  /*3920*/  UIADD3 UR4, UPT, UPT, UR30, 0x1, URZ ;  /* 0x000000011e047890 */ /* 0x004fe2000fffe0ff */
[C---:B------:R-:W-:Y:S01]  /*3930*/  ISETP.NE.AND P0, PT, R10.reuse, 0x2, PT ;  /* 0x000000020a00780c */ /* 0x040fe20003f05270 */
[----:B------:R-:W-:Y:S02]  /*3940*/  UIADD3 UR5, UPT, UPT, UR31, 0xc0, URZ ;  /* 0x000000c01f057890 */ /* 0x000fe4000fffe0ff */
[----:B------:R-:W-:Y:S01]  /*3950*/  UISETP.NE.AND UP0, UPT, UR4, 0x4, UPT ;  /* 0x000000040400788c */ /* 0x000fe2000bf05270 */
[----:B-1----:R-:W-:Y:S02]  /*3960*/  SEL R0, RZ, 0x1, P0 ;  /* 0x00000001ff007807 */ /* 0x002fe40000000000 */
[----:B------:R-:W-:Y:S01]  /*3970*/  SEL R10, R10, RZ, P0 ;  /* 0x000000ff0a0a7207 */ /* 0x000fe20000000000 */
[----:B------:R-:W-:Y:S01]  /*3980*/  USEL UR6, URZ, 0x1, UP0 ;  /* 0x00000001ff067887 */ /* 0x000fe20008000000 */
[----:B------:R-:W-:Y:S01]  /*3990*/  LOP3.LUT R9, R9, R0, RZ, 0x3c, !PT ;  /* 0x0000000009097212 */ /* 0x000fe200078e3cff */
[----:B------:R-:W-:Y:S01]  /*39a0*/  USEL UR30, UR4, URZ, UP0 ;  /* 0x000000ff041e7287 */ /* 0x000fe20008000000 */
[----:B------:R1:W-:Y:S03]  /*39b0*/  UTCBAR [UR5], URZ ;  /* 0x000000ff050073e9 */ /* 0x0003e600080000ff */
[----:B------:R-:W-:Y:S01]  /*39c0*/  LOP3.LUT R11, R11, UR6, RZ, 0x3c, !PT ;  /* 0x000000060b0b7c12 */ /* 0x000fe2000f8e3cff */
[----:B------:R-:W-:Y:S07]  /*39d0*/  @P1 BRA `(.L_x_67) ;  /* 0xfffffff800881947 */ /* 0x000fee000383ffff */
[----:B------:R-:W2:Y:S01]  /*39e0*/  S2UR UR8, SR_CgaCtaId ;  /* 0x00000000000879c3 */ /* 0x000ea20000008800 */
[----:B------:R-:W-:Y:S01]  /*39f0*/  ELECT P0, URZ, PT ;  /* 0x0000000000ff782f */ /* 0x000fe20003800000 */
[----:B------:R-:W-:Y:S01]  /*3a00*/  IMAD.MOV.U32 R0, RZ, RZ, 0x1 ;  /* 0x00000001ff007424 */ /* 0x000fe200078e00ff */
[----:B------:R-:W-:Y:S01]  /*3a10*/  UIADD3 UR26, UPT, UPT, UR26, 0xe0, URZ ;  /* 0x000000e01a1a7890 */ /* 0x000fe2000fffe0ff */
[----:B------:R-:W-:Y:S01]  /*3a20*/  SHF.L.U32 R3, R11, 0x1f, RZ ;  /* 0x0000001f0b037819 */ /* 0x000fe200000006ff */
[----:B------:R-:W-:-:S03]  /*3a30*/  UMOV UR4, 0x40 ;  /* 0x0000004000047882 */ /* 0x000fc60000000000 */
[----:B------:R-:W-:Y:S01]  /*3a40*/  UVIRTCOUNT.DEALLOC.SMPOOL 0x80 ;  /* 0x000000800000784c */ /* 0x000fe20000000000 */
[----:B--2---:R-:W-:Y:S02]  /*3a50*/  ULEA UR8, UR8, UR4, 0x18 ;  /* 0x0000000408087291 */ /* 0x004fe4000f8ec0ff */
[----:B------:R-:W-:-:S07]  /*3a60*/  ULEA UR4, UR30, UR26, 0x3 ;  /* 0x0000001a1e047291 */ /* 0x000fce000f8e18ff */
[----:B------:R2:W-:Y:S02]  /*3a70*/  @P0 STS.U8 [UR8+0x1c], R0 ;  /* 0x00001c00ff000988 */ /* 0x0005e40008000008 */
[----:B------:R-:W4:Y:S02]  /*3a80*/  SYNCS.PHASECHK.TRANS64.TRYWAIT P0, [UR4], R3 ;  /* 0x00000003ff0075a7 */ /* 0x000f240008001104 */
[----:B--2-4-:R-:W-:Y:S05]  /*3a90*/  @!P0 BRA `(.L_x_68) ;  /* 0x0000006000b88947 */ /* 0x014fea0003800000 */
.L_x_155:
[----:B------:R-:W-:-:S04]  /*3aa0*/  UIADD3 UR4, UPT, UPT, UR30, 0x1, URZ ;  /* 0x000000011e047890 */ /* 0x000fc8000fffe0ff */
[----:B------:R-:W-:-:S04]  /*3ab0*/  UISETP.NE.AND UP0, UPT, UR4, 0x4, UPT ;  /* 0x000000040400788c */ /* 0x000fc8000bf05270 */
[----:B------:R-:W-:Y:S02]  /*3ac0*/  USEL UR6, URZ, 0x1, UP0 ;  /* 0x00000001ff067887 */ /* 0x000fe40008000000 */
[----:B------:R-:W-:-:S04]  /*3ad0*/  USEL UR4, UR4, URZ, UP0 ;  /* 0x000000ff04047287 */ /* 0x000fc80008000000 */
[----:B-1----:R-:W-:Y:S01]  /*3ae0*/  ULEA UR5, UR4, UR26, 0x3 ;  /* 0x0000001a04057291 */ /* 0x002fe2000f8e18ff */
[----:B------:R-:W-:-:S04]  /*3af0*/  LOP3.LUT R2, R11, UR6, RZ, 0x3c, !PT ;  /* 0x000000060b027c12 */ /* 0x000fc8000f8e3cff */
[----:B--2---:R-:W-:-:S04]  /*3b00*/  SHF.L.U32 R3, R2, 0x1f, RZ ;  /* 0x0000001f02037819 */ /* 0x004fc800000006ff */
[----:B------:R-:W1:Y:S02]  /*3b10*/  SYNCS.PHASECHK.TRANS64.TRYWAIT P0, [UR5], R3 ;  /* 0x00000003ff0075a7 */ /* 0x000e640008001105 */
[----:B-1----:R-:W-:Y:S05]  /*3b20*/  @!P0 BRA `(.L_x_69) ;  /* 0x0000006000ac8947 */ /* 0x002fea0003800000 */
.L_x_157:
        /* <DEDUP_REMOVED lines=9> */
.L_x_159:
[----:B------:R-:W-:-:S04]  /*3bc0*/  UIADD3 UR4, UPT, UPT, UR4, 0x1, URZ ;  /* 0x0000000104047890 */ /* 0x000fc8000fffe0ff */
[----:B------:R-:W-:-:S04]  /*3bd0*/  UISETP.NE.AND UP0, UPT, UR4, 0x4, UPT ;  /* 0x000000040400788c */ /* 0x000fc8000bf05270 */
[----:B------:R-:W-:Y:S02]  /*3be0*/  USEL UR5, URZ, 0x1, UP0 ;  /* 0x00000001ff057887 */ /* 0x000fe40008000000 */
[----:B------:R-:W-:-:S04]  /*3bf0*/  USEL UR4, UR4, URZ, UP0 ;  /* 0x000000ff04047287 */ /* 0x000fc80008000000 */
[----:B------:R-:W-:Y:S01]  /*3c00*/  ULEA UR4, UR4, UR26, 0x3 ;  /* 0x0000001a04047291 */ /* 0x000fe2000f8e18ff */
[----:B-1----:R-:W-:-:S04]  /*3c10*/  LOP3.LUT R3, R2, UR5, RZ, 0x3c, !PT ;  /* 0x0000000502037c12 */ /* 0x002fc8000f8e3cff */
[----:B------:R-:W-:-:S04]  /*3c20*/  SHF.L.U32 R3, R3, 0x1f, RZ ;  /* 0x0000001f03037819 */ /* 0x000fc800000006ff */
[----:B------:R-:W1:Y:S02]  /*3c30*/  SYNCS.PHASECHK.TRANS64.TRYWAIT P0, [UR4], R3 ;  /* 0x00000003ff0075a7 */ /* 0x000e640008001104 */
[----:B-1----:R-:W-:Y:S05]  /*3c40*/  @!P0 BRA `(.L_x_71) ;  /* 0x0000006000948947 */ /* 0x002fea0003800000 */
.L_x_161:
[----:B------:R-:W-:Y:S01]  /*3c50*/  NOP ;  /* 0x0000000000007918 */ /* 0x000fe20000000000 */
[----:B-1----:R-:W1:Y:S01]  /*3c60*/  LDS R0, [UR8+0x14] ;  /* 0x00001408ff007984 */ /* 0x002e620008000800 */
[----:B------:R-:W-:Y:S01]  /*3c70*/  ULOP3.LUT UR4, UR42, 0xffff, URZ, 0xc0, !UPT ;  /* 0x0000ffff2a047892 */ /* 0x000fe2000f8ec0ff */
[----:B------:R-:W-:Y:S01]  /*3c80*/  UMOV UR5, 0xffff ;  /* 0x0000ffff00057882 */ /* 0x000fe20000000000 */
[----:B------:R-:W-:Y:S02]  /*3c90*/  UMOV UR6, 0x1 ;  /* 0x0000000100067882 */ /* 0x000fe40000000000 */
[----:B------:R-:W-:-:S04]  /*3ca0*/  USHF.R.U32.HI UR4, URZ, 0x5, UR4 ;  /* 0x00000005ff047899 */ /* 0x000fc80008011604 */
[----:B------:R-:W-:Y:S02]  /*3cb0*/  USHF.L.U32 UR5, UR5, UR4, URZ ;  /* 0x0000000405057299 */ /* 0x000fe400080006ff */
[----:B------:R-:W-:-:S04]  /*3cc0*/  USHF.L.U32 UR4, UR6, UR4, URZ ;  /* 0x0000000406047299 */ /* 0x000fc800080006ff */
[----:B-1----:R-:W-:-:S04]  /*3cd0*/  LOP3.LUT R0, R0, UR5, RZ, 0xc0, !PT ;  /* 0x0000000500007c12 */ /* 0x002fc8000f8ec0ff */
[----:B------:R-:W-:-:S13]  /*3ce0*/  ISETP.NE.AND P0, PT, R0, UR5, PT ;  /* 0x0000000500007c0c */ /* 0x000fda000bf05270 */
[----:B------:R-:W-:Y:S05]  /*3cf0*/  @P0 BRA `(.L_x_72) ;  /* 0x0000000000580947 */ /* 0x000fea0003800000 */
[----:B------:R-:W1:Y:S02]  /*3d00*/  LDS R0, [UR8+0x18] ;  /* 0x00001808ff007984 */ /* 0x000e640008000800 */
[----:B-1----:R-:W-:-:S04]  /*3d10*/  LOP3.LUT R0, R0, UR4, RZ, 0xc0, !PT ;  /* 0x0000000400007c12 */ /* 0x002fc8000f8ec0ff */
[----:B------:R-:W-:-:S13]  /*3d20*/  ISETP.NE.AND P0, PT, R0, UR4, PT ;  /* 0x0000000400007c0c */ /* 0x000fda000bf05270 */
[----:B------:R-:W-:Y:S05]  /*3d30*/  @P0 BRA `(.L_x_73) ;  /* 0x00000000003c0947 */ /* 0x000fea0003800000 */
[----:B------:R-:W1:Y:S01]  /*3d40*/  S2R R2, SR_LANEID ;  /* 0x0000000000027919 */ /* 0x000e620000000000 */
[----:B------:R-:W-:Y:S01]  /*3d50*/  ULOP3.LUT UR5, URZ, UR5, URZ, 0x33, !UPT ;  /* 0x00000005ff057292 */ /* 0x000fe2000f8e33ff */
[----:B------:R-:W-:Y:S01]  /*3d60*/  LOP3.LUT R4, RZ, UR4, RZ, 0x33, !PT ;  /* 0x00000004ff047c12 */ /* 0x000fe2000f8e33ff */
[----:B------:R-:W-:Y:S02]  /*3d70*/  VOTEU.ANY UR4, UPT, PT ;  /* 0x0000000000047886 */ /* 0x000fe400038e0100 */
[----:B------:R-:W-:Y:S01]  /*3d80*/  UFLO.U32 UR4, UR4 ;  /* 0x00000004000472bd */ /* 0x000fe200080e0000 */
[----:B------:R-:W2:Y:S01]  /*3d90*/  REDUX UR6, R4 ;  /* 0x00000000040673c4 */ /* 0x000ea20000000000 */
[----:B------:R-:W-:-:S06]  /*3da0*/  IMAD.U32 R0, RZ, RZ, UR5 ;  /* 0x00000005ff007e24 */ /* 0x000fcc000f8e00ff */
[----:B------:R4:W-:Y:S01]  /*3db0*/  UTCATOMSWS.AND URZ, UR5 ;  /* 0x0000000500ff79e3 */ /* 0x0009e20008000000 */
[----:B------:R-:W3:Y:S01]  /*3dc0*/  REDUX UR7, R0 ;  /* 0x00000000000773c4 */ /* 0x000ee20000000000 */
[----:B-1----:R-:W-:Y:S01]  /*3dd0*/  ISETP.EQ.U32.AND P0, PT, R2, UR4, PT ;  /* 0x0000000402007c0c */ /* 0x002fe2000bf02070 */
[----:B--2---:R-:W-:Y:S01]  /*3de0*/  IMAD.U32 R2, RZ, RZ, UR6 ;  /* 0x00000006ff027e24 */ /* 0x004fe2000f8e00ff */
[----:B---3--:R-:W-:-:S11]  /*3df0*/  MOV R3, UR7 ;  /* 0x0000000700037c02 */ /* 0x008fd60008000f00 */
[----:B------:R4:W-:Y:S04]  /*3e00*/  @P0 ATOMS.AND RZ, [UR8+0x14], R3 ;  /* 0x00001403ffff098c */ /* 0x0009e8000a800008 */
[----:B------:R4:W-:Y:S01]  /*3e10*/  @P0 ATOMS.AND RZ, [UR8+0x18], R2 ;  /* 0x00001802ffff098c */ /* 0x0009e2000a800008 */
[----:B------:R-:W-:Y:S05]  /*3e20*/  BRA `(.L_x_74) ;  /* 0x0000000000147947 */ /* 0x000fea0003800000 */
.L_x_73:
[----:B------:R-:W-:Y:S02]  /*3e30*/  MOV R2, 0x3e50 ;  /* 0x00003e5000027802 */ /* 0x000fe40000000f00 */
[----:B---3-5:R-:W-:Y:S05]  /*3e40*/  CALL.REL.NOINC `($__internal_0_$__cuda_sm10x_tcgen05_guardrail_trap_col_being_dealloced_not_returned_by_alloc) ;  /* 0x0000006400787944 */ /* 0x028fea0003c00000 */
[----:B------:R-:W-:Y:S05]  /*3e50*/  BRA `(.L_x_74) ;  /* 0x0000000000087947 */ /* 0x000fea0003800000 */
.L_x_72:
[----:B------:R-:W-:Y:S02]  /*3e60*/  MOV R2, 0x3e80 ;  /* 0x00003e8000027802 */ /* 0x000fe40000000f00 */
[----:B---3-5:R-:W-:Y:S05]  /*3e70*/  CALL.REL.NOINC `($__internal_2_$__cuda_sm10x_tcgen05_guardrail_trap_unallocated_columns_being_dealloced) ;  /* 0x0000006400847944 */ /* 0x028fea0003c00000 */
.L_x_74:
[----:B------:R-:W-:Y:S01]  /*3e80*/  NOP ;  /* 0x0000000000007918 */ /* 0x000fe20000000000 */
[----:B----4-:R-:W-:Y:S05]  /*3e90*/  EXIT ;  /* 0x000000000000794d */ /* 0x010fea0003800000 */
.L_x_56:
[----:B------:R-:W-:-:S09]  /*3ea0*/  UISETP.NE.OR UP0, UPT, UR18, 0x3, !UP3 ;  /* 0x000000031200788c */ /* 0x000fd2000df05670 */
[----:B------:R-:W-:Y:S05]  /*3eb0*/  BRA.U UP0, `(.L_x_75) ;  /* 0x0000001100847547 */ /* 0x000fea000b800000 */
[----:B------:R-:W2:Y:S01]  /*3ec0*/  LDCU.64 UR4, c[0x0][0x888] ;  /* 0x00011100ff0477ac */ /* 0x000ea20008000a00 */
[----:B------:R-:W3:Y:S01]  /*3ed0*/  S2UR UR8, SR_CgaCtaId ;  /* 0x00000000000879c3 */ /* 0x000ee20000008800 */
[----:B------:R-:W-:Y:S02]  /*3ee0*/  HFMA2 R9, -RZ, RZ, 0, 0 ;  /* 0x00000000ff097431 */ /* 0x000fe400000001ff */
[----:B------:R-:W-:Y:S01]  /*3ef0*/  IMAD.MOV.U32 R11, RZ, RZ, 0x1 ;  /* 0x00000001ff0b7424 */ /* 0x000fe200078e00ff */
[----:B------:R-:W4:Y:S01]  /*3f00*/  LDCU UR40, c[0x0][0x370] ;  /* 0x00006e00ff2877ac */ /* 0x000f220008000800 */
[----:B------:R-:W-:Y:S01]  /*3f10*/  IMAD.MOV.U32 R10, RZ, RZ, RZ ;  /* 0x000000ffff0a7224 */ /* 0x000fe200078e00ff */
[----:B------:R-:W-:Y:S01]  /*3f20*/  MOV R3, 0x1000 ;  /* 0x0000100000037802 */ /* 0x000fe20000000f00 */
[----:B------:R-:W4:Y:S01]  /*3f30*/  LDCU.128 UR44, c[0x0][0xb10] ;  /* 0x00016200ff2c77ac */ /* 0x000f220008000c00 */
[----:B------:R-:W1:Y:S01]  /*3f40*/  LDC.64 R12, c[0x0][0x348] ;  /* 0x0000d200ff0c7b82 */ /* 0x000e620000000a00 */
[----:B------:R-:W3:Y:S01]  /*3f50*/  LDCU UR37, c[0x0][0x374] ;  /* 0x00006e80ff2577ac */ /* 0x000ee20008000800 */
[----:B------:R-:W3:Y:S01]  /*3f60*/  LDCU.64 UR38, c[0x0][0x890] ;  /* 0x00011200ff2677ac */ /* 0x000ee20008000a00 */
[----:B------:R-:W3:Y:S01]  /*3f70*/  LDCU UR15, c[0x0][0xb0c] ;  /* 0x00016180ff0f77ac */ /* 0x000ee20008000800 */
[----:B--2---:R-:W-:Y:S01]  /*3f80*/  UISETP.NE.U32.AND UP0, UPT, UR4, URZ, UPT ;  /* 0x000000ff0400728c */ /* 0x004fe2000bf05070 */
[----:B------:R-:W2:Y:S01]  /*3f90*/  LDCU UR54, c[0x0][0xb20] ;  /* 0x00016400ff3677ac */ /* 0x000ea20008000800 */
[----:B------:R-:W2:Y:S01]  /*3fa0*/  LDCU UR4, c[0x0][0xb30] ;  /* 0x00016600ff0477ac */ /* 0x000ea20008000800 */
[----:B------:R-:W-:Y:S01]  /*3fb0*/  UMOV UR21, 0x400 ;  /* 0x0000040000157882 */ /* 0x000fe20000000000 */
[----:B----4-:R-:W-:-:S02]  /*3fc0*/  UIMAD.WIDE.U32 UR52, UR40, UR44, URZ ;  /* 0x0000002c283472a5 */ /* 0x010fc4000f8e00ff */
[----:B---3--:R-:W-:Y:S02]  /*3fd0*/  UIMAD.WIDE.U32 UR6, UR37, UR47, URZ ;  /* 0x0000002f250672a5 */ /* 0x008fe4000f8e00ff */
[----:B------:R-:W-:Y:S02]  /*3fe0*/  ULEA UR21, UR8, UR21, 0x18 ;  /* 0x0000001508157291 */ /* 0x000fe4000f8ec0ff */
[----:B------:R-:W-:Y:S02]  /*3ff0*/  USEL UR41, URZ, 0x1, UP6 ;  /* 0x00000001ff297887 */ /* 0x000fe4000b000000 */
[----:B------:R-:W-:Y:S02]  /*4000*/  UISETP.NE.U32.AND UP6, UPT, UR38, URZ, UPT ;  /* 0x000000ff2600728c */ /* 0x000fe4000bfc5070 */
[----:B------:R-:W-:Y:S02]  /*4010*/  UIADD3 UR43, UPT, UPT, UR21, 0x68, URZ ;  /* 0x00000068152b7890 */ /* 0x000fe4000fffe0ff */
[----:B------:R-:W-:-:S02]  /*4020*/  UIADD3 UR33, UPT, UPT, UR21, 0x50, URZ ;  /* 0x0000005015217890 */ /* 0x000fc4000fffe0ff */
[----:B------:R-:W-:Y:S02]  /*4030*/  UIADD3 UR25, UPT, UPT, UR21, 0x58, URZ ;  /* 0x0000005815197890 */ /* 0x000fe4000fffe0ff */
[----:B------:R-:W-:Y:S02]  /*4040*/  UIADD3 UR17, UPT, UPT, UR21, 0x60, URZ ;  /* 0x0000006015117890 */ /* 0x000fe4000fffe0ff */
[----:B------:R-:W-:Y:S02]  /*4050*/  UISETP.NE.AND.EX UP5, UPT, UR5, URZ, UPT, UP0 ;  /* 0x000000ff0500728c */ /* 0x000fe4000bfa5300 */
[----:B------:R-:W-:Y:S01]  /*4060*/  UISETP.NE.AND UP0, UPT, UR42, 0x1, UPT ;  /* 0x000000012a00788c */ /* 0x000fe2000bf05270 */
[----:B------:R-:W-:Y:S01]  /*4070*/  UMOV UR52, UR53 ;  /* 0x0000003500347c82 */ /* 0x000fe20008000000 */
[----:B------:R-:W-:Y:S01]  /*4080*/  UMOV UR51, UR7 ;  /* 0x0000000700337c82 */ /* 0x000fe20008000000 */
[----:B------:R-:W-:Y:S02]  /*4090*/  UISETP.NE.AND UP0, UPT, UR15, 0x1, UPT ;  /* 0x000000010f00788c */ /* 0x000fe4000bf05270 */
[----:B------:R-:W-:-:S02]  /*40a0*/  UPLOP3.LUT UP4, UPT, UPT, UPT, UPT, 0x40, 0x4 ;  /* 0x000000000004789c */ /* 0x000fc40003f8e870 */
[----:B------:R-:W-:Y:S01]  /*40b0*/  UISETP.GE.AND UP2, UPT, UR42, 0x1, UPT ;  /* 0x000000012a00788c */ /* 0x000fe2000bf46270 */
[----:B------:R-:W3:Y:S01]  /*40c0*/  LDCU.64 UR22, c[0x0][0xb28] ;  /* 0x00016500ff1677ac */ /* 0x000ee20008000a00 */
[----:B------:R-:W-:Y:S02]  /*40d0*/  UISETP.NE.AND.EX UP6, UPT, UR39, URZ, UPT, UP6 ;  /* 0x000000ff2700728c */ /* 0x000fe4000bfc5360 */
[----:B------:R-:W-:Y:S02]  /*40e0*/  UPRMT UR43, UR8, 0x654, UR43 ;  /* 0x00000654082b7896 */ /* 0x000fe4000800002b */
[----:B------:R-:W-:Y:S02]  /*40f0*/  UPRMT UR50, UR8, 0x654, UR33 ;  /* 0x0000065408327896 */ /* 0x000fe40008000021 */
[----:B------:R-:W-:Y:S02]  /*4100*/  UPRMT UR49, UR8, 0x654, UR25 ;  /* 0x0000065408317896 */ /* 0x000fe40008000019 */
[----:B------:R-:W-:-:S02]  /*4110*/  UPRMT UR48, UR8, 0x654, UR17 ;  /* 0x0000065408307896 */ /* 0x000fc40008000011 */
[----:B------:R-:W-:Y:S02]  /*4120*/  USHF.R.U32.HI UR52, URZ, UR45, UR52 ;  /* 0x0000002dff347299 */ /* 0x000fe40008011634 */
[----:B--2---:R-:W-:Y:S02]  /*4130*/  USHF.R.U32.HI UR51, URZ, UR54, UR51 ;  /* 0x00000036ff337299 */ /* 0x004fe40008011633 */
[----:B------:R-:W-:Y:S02]  /*4140*/  UISETP.NE.AND UP0, UPT, UR46, 0x1, UPT ;  /* 0x000000012e00788c */ /* 0x000fe4000bf05270 */
[----:B-1----:R-:W-:-:S11]  /*4150*/  UISETP.NE.AND UP3, UPT, UR4, 0x1, UPT ;  /* 0x000000010400788c */ /* 0x002fd6000bf65270 */
.L_x_86:
[C---:B------:R-:W-:Y:S02]  /*4160*/  LEA R8, R10.reuse, UR21, 0x3 ;  /* 0x000000150a087c11 */ /* 0x040fe4000f8e18ff */
[----:B------:R-:W-:Y:S02]  /*4170*/  SHF.L.U32 R5, R9, 0x1f, RZ ;  /* 0x0000001f09057819 */ /* 0x000fe400000006ff */
[----:B------:R-:W-:Y:S02]  /*4180*/  LEA R6, R10, UR21, 0x4 ;  /* 0x000000150a067c11 */ /* 0x000fe4000f8e20ff */
[----:B-1----:R-:W1:Y:S02]  /*4190*/  SYNCS.PHASECHK.TRANS64.TRYWAIT P0, [R8+URZ+0xa0], R5 ;  /* 0x0000a005080075a7 */ /* 0x002e6400080011ff */
[----:B-1----:R-:W-:Y:S05]  /*41a0*/  @!P0 BRA `(.L_x_76) ;  /* 0x0000005c00548947 */ /* 0x002fea0003800000 */
.L_x_162:
[----:B-1----:R-:W1:Y:S01]  /*41b0*/  LDS.128 R4, [R6+0x130] ;  /* 0x0001300006047984 */ /* 0x002e620000000c00 */
[----:B------:R-:W-:Y:S01]  /*41c0*/  UISETP.GE.AND UP0, UPT, UR42, 0x1, UPT ;  /* 0x000000012a00788c */ /* 0x000fe2000bf06270 */
[----:B------:R-:W-:Y:S01]  /*41d0*/  @!PT LDS RZ, [RZ] ;  /* 0x00000000fffff984 */ /* 0x000fe20000000800 */
[----:B------:R-:W-:Y:S01]  /*41e0*/  @!PT LDS RZ, [RZ] ;  /* 0x00000000fffff984 */ /* 0x000fe20000000800 */
[----:B------:R-:W-:Y:S01]  /*41f0*/  @!PT LDS RZ, [RZ] ;  /* 0x00000000fffff984 */ /* 0x000fe20000000800 */
[----:B------:R-:W-:Y:S01]  /*4200*/  @!PT LDS RZ, [RZ] ;  /* 0x00000000fffff984 */ /* 0x000fe20000000800 */
[----:B------:R2:W-:Y:S06]  /*4210*/  MEMBAR.ALL.CTA ;  /* 0x0000000000007992 */ /* 0x0005ec0000008000 */
[----:B--2---:R-:W2:Y:S01]  /*4220*/  FENCE.VIEW.ASYNC.S ;  /* 0x00000000000073c6 */ /* 0x004ea20000000000 */
[----:B-1----:R-:W-:Y:S11]  /*4230*/  LOP3.LUT P0, RZ, R6, 0x1, RZ, 0xc0, !PT ;  /* 0x0000000106ff7812 */ /* 0x002ff6000780c0ff */
[----:B------:R-:W-:Y:S02]  /*4240*/  @!UPT UIADD3 URZ, UPT, UPT, URZ, URZ, URZ ;  /* 0x000000fffffff290 */ /* 0x000fe4000fffe0ff */
[----:B--2---:R-:W-:Y:S01]  /*4250*/  VOTEU.ANY UP2, P0 ;  /* 0x0000000000ff7886 */ /* 0x004fe20000040100 */
[----:B------:R-:W-:Y:S11]  /*4260*/  PLOP3.LUT P0, PT, PT, PT, UP2, 0x80, 0x8 ;  /* 0x000000000008781c */ /* 0x000ff60003f0f028 */
[----:B------:R-:W-:Y:S02]  /*4270*/  @!UPT UIADD3 URZ, UPT, UPT, URZ, URZ, URZ ;  /* 0x000000fffffff290 */ /* 0x000fe4000fffe0ff */
[----:B------:R-:W-:Y:S02]  /*4280*/  @P0 SHF.R.U32.HI R0, RZ, 0x10, R5 ;  /* 0x00000010ff000819 */ /* 0x000fe40000011605 */
[----:B------:R-:W-:Y:S02]  /*4290*/  @P0 MOV R2, R4 ;  /* 0x0000000400020202 */ /* 0x000fe40000000f00 */
[----:B------:R-:W-:Y:S01]  /*42a0*/  @P0 R2UR UR4, R0 ;  /* 0x00000000000402ca */ /* 0x000fe200000e0000 */
[----:B------:R-:W-:Y:S01]  /*42b0*/  VIADD R0, R8, 0xb0 ;  /* 0x000000b008007836 */ /* 0x000fe20000000000 */
[----:B------:R-:W-:Y:S02]  /*42c0*/  @P0 LOP3.LUT R4, R5, 0xffff, RZ, 0xc0, !PT ;  /* 0x0000ffff05040812 */ /* 0x000fe400078ec0ff */
[----:B------:R-:W-:Y:S02]  /*42d0*/  @P0 R2UR UR6, R2 ;  /* 0x00000000020602ca */ /* 0x000fe400000e0000 */
[----:B------:R-:W-:Y:S02]  /*42e0*/  PRMT R0, RZ, 0x654, R0 ;  /* 0x00000654ff007816 */ /* 0x000fe40000000000 */
[----:B------:R-:W-:Y:S02]  /*42f0*/  @P0 R2UR UR5, R4 ;  /* 0x00000000040502ca */ /* 0x000fe400000e0000 */
[----:B------:R1:W-:Y:S03]  /*4300*/  SYNCS.ARRIVE.TRANS64.RED.A1T0 RZ, [R0+URZ], RZ ;  /* 0x000000ff00ff79a7 */ /* 0x0003e600081004ff */
[----:B------:R-:W-:Y:S04]  /*4310*/  @UP2 UMOV UR29, UR4 ;  /* 0x00000004001d2c82 */ /* 0x000fe80008000000 */
[----:B------:R-:W-:Y:S04]  /*4320*/  @UP2 UMOV UR14, UR6 ;  /* 0x00000006000e2c82 */ /* 0x000fe80008000000 */
[----:B------:R-:W-:Y:S01]  /*4330*/  @UP2 UMOV UR13, UR5 ;  /* 0x00000005000d2c82 */ /* 0x000fe20008000000 */
[----:B------:R-:W-:Y:S05]  /*4340*/  BRA.U !UP0, `(.L_x_77) ;  /* 0x0000000108c07547 */ /* 0x000fea000b800000 */
[----:B------:R-:W-:Y:S02]  /*4350*/  UIMAD.WIDE.U32 UR18, UR13, UR47, URZ ;  /* 0x0000002f0d1272a5 */ /* 0x000fe4000f8e00ff */
[----:B------:R-:W-:Y:S02]  /*4360*/  UP2UR UR16, UPR, URZ, 0x4 ;  /* 0x00000004ff107883 */ /* 0x000fe40008000000 */
[----:B------:R-:W-:Y:S02]  /*4370*/  UISETP.NE.AND UP2, UPT, UR46, 0x1, UPT ;  /* 0x000000012e00788c */ /* 0x000fe4000bf45270 */
[----:B------:R-:W-:Y:S02]  /*4380*/  UIMAD.WIDE.U32 UR26, UR14, UR44, URZ ;  /* 0x0000002c0e1a72a5 */ /* 0x000fe4000f8e00ff */
[----:B------:R-:W-:Y:S02]  /*4390*/  USEL UR4, UR37, UR51, !UP2 ;  /* 0x0000003325047287 */ /* 0x000fe4000d000000 */
[----:B------:R-:W-:Y:S02]  /*43a0*/  UISETP.NE.AND UP0, UPT, UR15, 0x1, UPT ;  /* 0x000000010f00788c */ /* 0x000fe4000bf05270 */
[----:B------:R-:W-:Y:S02]  /*43b0*/  UP2UR UR20, UPR, URZ, 0x2 ;  /* 0x00000002ff147883 */ /* 0x000fe40008000000 */
[----:B------:R-:W-:Y:S02]  /*43c0*/  UISETP.NE.AND UP1, UPT, UR42, 0x1, UPT ;  /* 0x000000012a00788c */ /* 0x000fe4000bf25270 */
[----:B---3--:R-:W-:Y:S02]  /*43d0*/  UIMAD.WIDE.U32 UR8, UR4, UR22, URZ ;  /* 0x00000016040872a5 */ /* 0x008fe4000f8e00ff */
[----:B------:R-:W-:Y:S01]  /*43e0*/  USEL UR7, UR40, UR52, !UP0 ;  /* 0x0000003428077287 */ /* 0x000fe2000c000000 */
[----:B------:R-:W-:Y:S02]  /*43f0*/  UMOV UR5, UR19 ;  /* 0x0000001300057c82 */ /* 0x000fe40008000000 */
[----:B------:R-:W-:Y:S02]  /*4400*/  USHF.R.U32.HI UR6, URZ, UR54, UR5 ;  /* 0x00000036ff067299 */ /* 0x000fe40008011605 */
[----:B------:R-:W-:Y:S02]  /*4410*/  UIMAD.WIDE.U32 UR10, UR7, UR22, URZ ;  /* 0x00000016070a72a5 */ /* 0x000fe4000f8e00ff */
[----:B------:R-:W-:Y:S02]  /*4420*/  USEL UR6, UR13, UR6, !UP2 ;  /* 0x000000060d067287 */ /* 0x000fe4000d000000 */
[----:B------:R-:W-:Y:S01]  /*4430*/  UISETP.NE.AND UP2, UPT, UR16, URZ, UPT ;  /* 0x000000ff1000728c */ /* 0x000fe2000bf45270 */
[----:B------:R-:W-:Y:S02]  /*4440*/  UMOV UR5, UR27 ;  /* 0x0000001b00057c82 */ /* 0x000fe40008000000 */
[----:B------:R-:W-:Y:S03]  /*4450*/  USHF.R.U32.HI UR12, URZ, UR45, UR5 ;  /* 0x0000002dff0c7299 */ /* 0x000fe60008011605 */
[----:B------:R-:W-:Y:S02]  /*4460*/  UMOV UR5, UR9 ;  /* 0x0000000900057c82 */ /* 0x000fe40008000000 */
[----:B------:R-:W-:Y:S03]  /*4470*/  @UP1 USHF.R.U32.HI UR4, URZ, UR23, UR5 ;  /* 0x00000017ff041299 */ /* 0x000fe60008011605 */
[----:B------:R-:W-:Y:S01]  /*4480*/  UMOV UR5, UR11 ;  /* 0x0000000b00057c82 */ /* 0x000fe20008000000 */
[----:B------:R-:W-:Y:S02]  /*4490*/  UIMAD UR4, UR42, UR4, URZ ;  /* 0x000000042a0472a4 */ /* 0x000fe4000f8e02ff */
[----:B------:R-:W-:Y:S02]  /*44a0*/  @UP1 USHF.R.U32.HI UR7, URZ, UR23, UR5 ;  /* 0x00000017ff071299 */ /* 0x000fe40008011605 */
[----:B------:R-:W-:Y:S02]  /*44b0*/  USEL UR5, UR14, UR12, !UP0 ;  /* 0x0000000c0e057287 */ /* 0x000fe4000c000000 */
[----:B------:R-:W-:Y:S02]  /*44c0*/  UIMAD.WIDE.U32 UR10, UR6, UR22, URZ ;  /* 0x00000016060a72a5 */ /* 0x000fe4000f8e00ff */
[----:B------:R-:W-:Y:S02]  /*44d0*/  UIMAD UR8, UR42, UR7, URZ ;  /* 0x000000072a0872a4 */ /* 0x000fe4000f8e02ff */
[----:B------:R-:W-:Y:S03]  /*44e0*/  UISETP.GE.AND UP0, UPT, UR6, UR4, UPT ;  /* 0x000000040600728c */ /* 0x000fe6000bf06270 */
[----:B------:R-:W-:Y:S01]  /*44f0*/  UMOV UR4, UR11 ;  /* 0x0000000b00047c82 */ /* 0x000fe20008000000 */
[----:B------:R-:W-:Y:S02]  /*4500*/  UISETP.GE.OR UP0, UPT, UR5, UR8, UP0 ;  /* 0x000000080500728c */ /* 0x000fe40008706670 */
[----:B------:R-:W-:Y:S02]  /*4510*/  USHF.R.U32.HI UR4, URZ, UR23, UR4 ;  /* 0x00000017ff047299 */ /* 0x000fe40008011604 */
[----:B------:R-:W-:Y:S02]  /*4520*/  UIMAD.WIDE.U32 UR8, UR5, UR22, URZ ;  /* 0x00000016050872a5 */ /* 0x000fe4000f8e00ff */
[----:B------:R-:W-:Y:S04]  /*4530*/  USEL UR10, UR6, UR4, !UP1 ;  /* 0x00000004060a7287 */ /* 0x000fe8000c800000 */
[----:B------:R-:W-:Y:S01]  /*4540*/  UIADD3 UR11, UPT, UPT, -UR10, URZ, URZ ;  /* 0x000000ff0a0b7290 */ /* 0x000fe2000fffe1ff */
[----:B------:R-:W-:Y:S02]  /*4550*/  @!UP0 UMOV UR4, UR9 ;  /* 0x0000000900048c82 */ /* 0x000fe40008000000 */
[----:B------:R-:W-:Y:S02]  /*4560*/  @!UP0 USHF.R.U32.HI UR4, URZ, UR23, UR4 ;  /* 0x00000017ff048299 */ /* 0x000fe40008011604 */
[----:B------:R-:W-:Y:S02]  /*4570*/  UIMAD UR8, UR42, UR11, UR6 ;  /* 0x0000000b2a0872a4 */ /* 0x000fe4000f8e0206 */
[----:B------:R-:W-:Y:S02]  /*4580*/  @!UP0 USEL UR4, UR5, UR4, !UP1 ;  /* 0x0000000405048287 */ /* 0x000fe4000c800000 */
[----:B------:R-:W-:Y:S02]  /*4590*/  UISETP.NE.AND UP1, UPT, UR20, URZ, UPT ;  /* 0x000000ff1400728c */ /* 0x000fe4000bf25270 */
[----:B------:R-:W-:Y:S02]  /*45a0*/  @!UP0 UIMAD UR8, UR7, UR8, UR4 ;  /* 0x00000008070882a4 */ /* 0x000fe4000f8e0204 */
[----:B------:R-:W-:Y:S02]  /*45b0*/  @!UP0 UIADD3 UR9, UPT, UPT, UR10, -UR4, URZ ;  /* 0x800000040a098290 */ /* 0x000fe4000fffe0ff */
[----:B------:R-:W-:Y:S02]  /*45c0*/  UIADD3 UR4, UPT, UPT, -UR5, URZ, URZ ;  /* 0x000000ff05047290 */ /* 0x000fe4000fffe1ff */
[----:B------:R-:W-:Y:S02]  /*45d0*/  UIADD3 UR7, UPT, UPT, -UR6, URZ, URZ ;  /* 0x000000ff06077290 */ /* 0x000fe4000fffe1ff */
[----:B------:R-:W-:Y:S02]  /*45e0*/  @!UP0 UIMAD UR6, UR9, UR42, UR5 ;  /* 0x0000002a090682a4 */ /* 0x000fe4000f8e0205 */
[----:B------:R-:W-:Y:S02]  /*45f0*/  UIMAD UR14, UR15, UR4, UR14 ;  /* 0x000000040f0e72a4 */ /* 0x000fe4000f8e020e */
[----:B------:R-:W-:Y:S01]  /*4600*/  UIMAD UR13, UR46, UR7, UR13 ;  /* 0x000000072e0d72a4 */ /* 0x000fe2000f8e020d */
[----:B------:R-:W-:Y:S02]  /*4610*/  @!UP0 UMOV UR5, UR8 ;  /* 0x0000000800058c82 */ /* 0x000fe40008000000 */
[----:B------:R-:W-:Y:S02]  /*4620*/  UIMAD UR14, UR5, UR15, UR14 ;  /* 0x0000000f050e72a4 */ /* 0x000fe4000f8e020e */
[----:B------:R-:W-:Y:S11]  /*4630*/  UIMAD UR13, UR6, UR46, UR13 ;  /* 0x0000002e060d72a4 */ /* 0x000ff6000f8e020d */
[----:B------:R-:W-:Y:S01]  /*4640*/  @!UPT UIADD3 URZ, UPT, UPT, URZ, URZ, URZ ;  /* 0x000000fffffff290 */ /* 0x000fe2000fffe0ff */
.L_x_77:
[----:B------:R-:W2:Y:S01]  /*4650*/  @!UP3 LDCU.128 UR8, c[0x0][0xb10] ;  /* 0x00016200ff08b7ac */ /* 0x000ea20008000c00 */
[----:B------:R-:W-:Y:S02]  /*4660*/  ISETP.NE.U32.AND P0, PT, RZ, UR38, PT ;  /* 0x00000026ff007c0c */ /* 0x000fe4000bf05070 */
[----:B------:R-:W-:Y:S02]  /*4670*/  SHF.L.U32 R4, R11, 0x1f, RZ ;  /* 0x0000001f0b047819 */ /* 0x000fe400000006ff */
[----:B------:R-:W-:Y:S01]  /*4680*/  ISETP.NE.AND.EX P0, PT, RZ, UR39, PT, P0 ;  /* 0x00000027ff007c0c */ /* 0x000fe2000bf05300 */
[----:B------:R-:W4:Y:S01]  /*4690*/  @!UP3 LDCU UR5, c[0x0][0xb0c] ;  /* 0x00016180ff05b7ac */ /* 0x000f220008000800 */
[----:B------:R-:W-:Y:S02]  /*46a0*/  USHF.L.U32 UR35, UR30, 0x6, URZ ;  /* 0x000000061e237899 */ /* 0x000fe400080006ff */
[----:B------:R-:W-:Y:S02]  /*46b0*/  USHF.L.U32 UR34, UR31, 0x8, URZ ;  /* 0x000000081f227899 */ /* 0x000fe400080006ff */
[----:B--2---:R-:W-:Y:S07]  /*46c0*/  UIMAD.WIDE.U32 UR6, UR14, UR8, URZ ;  /* 0x000000080e0672a5 */ /* 0x004fee000f8e00ff */
[----:B------:R-:W-:Y:S01]  /*46d0*/  @!UP3 UMOV UR4, UR7 ;  /* 0x000000070004bc82 */ /* 0x000fe20008000000 */
[----:B----4-:R-:W-:Y:S02]  /*46e0*/  @!UP3 UISETP.NE.AND UP0, UPT, UR5, 0x1, UPT ;  /* 0x000000010500b88c */ /* 0x010fe4000bf05270 */
[----:B------:R-:W-:Y:S02]  /*46f0*/  @!UP3 USHF.R.U32.HI UR4, URZ, UR9, UR4 ;  /* 0x00000009ff04b299 */ /* 0x000fe40008011604 */
[----:B------:R-:W-:Y:S02]  /*4700*/  UIMAD.WIDE.U32 UR6, UR13, UR11, URZ ;  /* 0x0000000b0d0672a5 */ /* 0x000fe4000f8e00ff */
[----:B------:R-:W-:Y:S02]  /*4710*/  @!UP3 USEL UR8, UR14, UR4, !UP0 ;  /* 0x000000040e08b287 */ /* 0x000fe4000c000000 */
[----:B------:R-:W-:Y:S03]  /*4720*/  @!UP3 UISETP.NE.AND UP0, UPT, UR10, 0x1, UPT ;  /* 0x000000010a00b88c */ /* 0x000fe6000bf05270 */
[----:B------:R-:W-:Y:S02]  /*4730*/  @!UP3 UMOV UR6, UR7 ;  /* 0x000000070006bc82 */ /* 0x000fe40008000000 */
[----:B------:R-:W2:Y:S02]  /*4740*/  @!UP3 LDCU UR4, c[0x0][0xb20] ;  /* 0x00016400ff04b7ac */ /* 0x000ea40008000800 */
[----:B--2---:R-:W-:Y:S04]  /*4750*/  @!UP3 USHF.R.U32.HI UR6, URZ, UR4, UR6 ;  /* 0x00000004ff06b299 */ /* 0x004fe80008011606 */
[----:B------:R-:W-:Y:S04]  /*4760*/  @!UP3 USEL UR6, UR13, UR6, !UP0 ;  /* 0x000000060d06b287 */ /* 0x000fe8000c000000 */
[----:B------:R-:W-:Y:S02]  /*4770*/  @!UP3 UIADD3 UR4, UPT, UPT, -UR8, UR6, URZ ;  /* 0x000000060804b290 */ /* 0x000fe4000fffe1ff */
[----:B------:R-:W-:Y:S02]  /*4780*/  @!UP3 UIADD3 UR6, UPT, UPT, UR8, -UR6, URZ ;  /* 0x800000060806b290 */ /* 0x000fe4000fffe0ff */
[----:B------:R-:W-:Y:S02]  /*4790*/  @!UP3 UIMAD UR14, UR4, UR5, UR14 ;  /* 0x00000005040eb2a4 */ /* 0x000fe4000f8e020e */
[----:B------:R-:W-:Y:S01]  /*47a0*/  @!UP3 UIMAD UR13, UR6, UR10, UR13 ;  /* 0x0000000a060db2a4 */ /* 0x000fe2000f8e020d */
[----:B------:R-:W-:Y:S11]  /*47b0*/  BRA.U UP4, `(.L_x_78) ;  /* 0x0000000104107547 */ /* 0x000ff6000b800000 */
[----:B-1----:R-:W-:Y:S04]  /*47c0*/  MOV R0, UR41 ;  /* 0x0000002900007c02 */ /* 0x002fe80008000f00 */
[----:B------:R-:W-:Y:S04]  /*47d0*/  SHF.L.U32 R5, R0, 0x1f, RZ ;  /* 0x0000001f00057819 */ /* 0x000fe800000006ff */
[----:B------:R-:W1:Y:S02]  /*47e0*/  SYNCS.PHASECHK.TRANS64.TRYWAIT P1, [UR21+0x98], R5 ;  /* 0x00009805ff0075a7 */ /* 0x000e640008021115 */
[----:B-1----:R-:W-:Y:S05]  /*47f0*/  @!P1 BRA `(.L_x_79) ;  /* 0x0000005400d49947 */ /* 0x002fea0003800000 */
.L_x_78:
[----:B------:R-:W-:Y:S05]  /*4800*/  BRA.U !UP6, `(.L_x_80) ;  /* 0x000000010e387547 */ /* 0x000fea000b800000 */
[----:B------:R-:W-:Y:S01]  /*4810*/  UPLOP3.LUT UP1, UPT, UPT, UPT, UP5, 0x80, 0x8 ;  /* 0x000000000008789c */ /* 0x000fe20003f2f050 */
[----:B-1----:R-:W-:Y:S01]  /*4820*/  HFMA2 R0, -RZ, RZ, 0, 5.9604644775390625e-08 ;  /* 0x00000001ff007431 */ /* 0x002fe200000001ff */
[----:B------:R-:W1:Y:S01]  /*4830*/  LDCU.64 UR8, c[0x0][0x358] ;  /* 0x00006b00ff0877ac */ /* 0x000e620008000a00 */
[----:B------:R-:W-:Y:S03]  /*4840*/  IMAD.MOV.U32 R85, RZ, RZ, 0x1 ;  /* 0x00000001ff557424 */ /* 0x000fe600078e00ff */
[----:B------:R-:W-:Y:S05]  /*4850*/  PLOP3.LUT P1, PT, PT, PT, UP1, 0x80, 0x8 ;  /* 0x000000000008781c */ /* 0x000fea0003f2f018 */
[----:B------:R-:W2:Y:S01]  /*4860*/  @UP1 LDCU.64 UR4, c[0x0][0x888] ;  /* 0x00011100ff0417ac */ /* 0x000ea20008000a00 */
[----:B------:R-:W-:Y:S07]  /*4870*/  @UP1 UIMAD UR6, UR36, UR38, URZ ;  /* 0x00000026240612a4 */ /* 0x000fee000f8e02ff */
[----:B------:R-:W-:Y:S01]  /*4880*/  @!P1 PRMT R85, R0, 0x7610, R85 ;  /* 0x0000761000559816 */ /* 0x000fe20000000055 */
[----:B--2---:R-:W-:Y:S06]  /*4890*/  @UP1 UIMAD.WIDE UR4, UR6, 0x4, UR4 ;  /* 0x00000004060418a5 */ /* 0x004fec000f8e0204 */
[----:B------:R-:W-:Y:S01]  /*48a0*/  IMAD.U32 R6, RZ, RZ, UR4 ;  /* 0x00000004ff067e24 */ /* 0x000fe2000f8e00ff */
[----:B------:R-:W-:Y:S04]  /*48b0*/  MOV R7, UR5 ;  /* 0x0000000500077c02 */ /* 0x000fe80008000f00 */
[----:B------:R-:W2:Y:S01]  /*48c0*/  @!UP1 LDCU UR4, c[0x0][0x880] ;  /* 0x00011000ff0497ac */ /* 0x000ea20008000800 */
[----:B-1---5:R4:W5:Y:S02]  /*48d0*/  @P1 LDG.E R41, desc[UR8][R6.64] ;  /* 0x0000000806291981 */ /* 0x022964000c1e1900 */
[----:B--2-4-:R-:W-:Y:S07]  /*48e0*/  @!P1 IMAD.U32 R41, RZ, RZ, UR4 ;  /* 0x00000004ff299e24 */ /* 0x014fee000f8e00ff */
.L_x_80:
[----:B-----5:R-:W-:Y:S01]  /*48f0*/  @!P0 FSETP.EQ.AND P2, PT, R41, RZ, PT ;  /* 0x000000ff2900820b */ /* 0x020fe20003f42000 */
[----:B------:R-:W-:Y:S01]  /*4900*/  @!UPT UIADD3 URZ, UPT, UPT, URZ, URZ, URZ ;  /* 0x000000fffffff290 */ /* 0x000fe2000fffe0ff */
[----:B------:R-:W-:Y:S11]  /*4910*/  @!P0 BRA `(.L_x_81) ;  /* 0x0000000000148947 */ /* 0x000ff60003800000 */
[----:B------:R-:W-:Y:S02]  /*4920*/  LOP3.LUT P0, RZ, R85, 0xff, RZ, 0xc0, !PT ;  /* 0x000000ff55ff7812 */ /* 0x000fe4000780c0ff */
[----:B------:R-:W-:Y:S04]  /*4930*/  PLOP3.LUT P2, PT, PT, PT, UP1, 0x80, 0x8 ;  /* 0x000000000008781c */ /* 0x000fe80003f4f018 */
[----:B------:R-:W-:Y:S07]  /*4940*/  PLOP3.LUT P2, PT, P2, PT, PT, 0x8, 0x80 ;  /* 0x000000000080781c */ /* 0x000fee000174e170 */
[----:B------:R-:W-:Y:S11]  /*4950*/  @P0 FSETP.EQ.AND P2, PT, R41, RZ, PT ;  /* 0x000000ff2900020b */ /* 0x000ff60003f42000 */
[----:B------:R-:W-:Y:S02]  /*4960*/  @!UPT UIADD3 URZ, UPT, UPT, URZ, URZ, URZ ;  /* 0x000000fffffff290 */ /* 0x000fe4000fffe0ff */
.L_x_81:
[----:B------:R-:W2:Y:S01]  /*4970*/  SYNCS.PHASECHK.TRANS64.TRYWAIT P0, [UR21+0x70], R4 ;  /* 0x00007004ff0075a7 */ /* 0x000ea20008001115 */
[----:B------:R-:W-:Y:S04]  /*4980*/  ELECT P1, URZ, PT ;  /* 0x0000000000ff782f */ /* 0x000fe80003820000 */
[----:B------:R-:W-:Y:S01]  /*4990*/  PLOP3.LUT P1, PT, P2, P1, PT, 0xf2, 0x2f ;  /* 0x00000000002f781c */ /* 0x000fe20001723e72 */
[----:B------:R-:W-:Y:S01]  /*49a0*/  @!UPT UIADD3 URZ, UPT, UPT, URZ, URZ, URZ ;  /* 0x000000fffffff290 */ /* 0x000fe2000fffe0ff */
[----:B--2---:R-:W-:Y:S11]  /*49b0*/  @!P0 BRA `(.L_x_82) ;  /* 0x00000054007c8947 */ /* 0x004ff60003800000 */
.L_x_165:
[----:B------:R-:W-:Y:S01]  /*49c0*/  @!P1 IADD3 R2, P0, PT, R12, 0x580, RZ ;  /* 0x000005800c029810 */ /* 0x000fe20007f1e0ff */
[----:B------:R-:W-:Y:S01]  /*49d0*/  VOTEU.ALL UP0, P1 ;  /* 0x0000000000ff7886 */ /* 0x000fe20000800000 */
[----:B------:R-:W-:Y:S01]  /*49e0*/  UMOV UR6, 0x0 ;  /* 0x0000000000067882 */ /* 0x000fe20000000000 */
[----:B------:R-:W-:Y:S01]  /*49f0*/  UMOV UR7, 0x10000000 ;  /* 0x1000000000077882 */ /* 0x000fe20000000000 */
[----:B------:R-:W-:Y:S01]  /*4a00*/  @!P1 R2UR UR5, R2 ;  /* 0x00000000020592ca */ /* 0x000fe200000e0000 */
[----:B-1----:R-:W-:Y:S01]  /*4a10*/  @!P1 IMAD.X R0, RZ, RZ, R13, P0 ;  /* 0x000000ffff009224 */ /* 0x002fe200000e060d */
[----:B------:R-:W-:Y:S01]  /*4a20*/  @!UP0 UIADD3 UR32, UPT, UPT, UR21, 0x200, URZ ;  /* 0x0000020015208890 */ /* 0x000fe2000fffe0ff */
[----:B------:R-:W-:Y:S03]  /*4a30*/  VOTEU.ALL UP0, P1 ;  /* 0x0000000000ff7886 */ /* 0x000fe60000800000 */
[----:B------:R-:W-:Y:S01]  /*4a40*/  @!P1 R2UR UR4, R0 ;  /* 0x00000000000492ca */ /* 0x000fe200000e0000 */
[----:B------:R-:W-:Y:S06]  /*4a50*/  @!P1 IMAD.MOV.U32 R0, RZ, RZ, 0x1000 ;  /* 0x00001000ff009424 */ /* 0x000fec00078e00ff */
[----:B------:R-:W-:Y:S06]  /*4a60*/  IMAD.U32 R6, RZ, RZ, UR5 ;  /* 0x00000005ff067e24 */ /* 0x000fec000f8e00ff */
[----:B------:R-:W-:Y:S01]  /*4a70*/  IMAD.U32 R7, RZ, RZ, UR4 ;  /* 0x00000004ff077e24 */ /* 0x000fe2000f8e00ff */
[----:B------:R-:W-:Y:S04]  /*4a80*/  @!P1 R2UR UR4, R6 ;  /* 0x00000000060492ca */ /* 0x000fe800000e0000 */
[----:B------:R-:W-:Y:S11]  /*4a90*/  @!P1 R2UR UR5, R7 ;  /* 0x00000000070592ca */ /* 0x000ff600000e0000 */
[----:B------:R-:W-:Y:S02]  /*4aa0*/  @!UPT UIADD3 URZ, UPT, UPT, URZ, URZ, URZ ;  /* 0x000000fffffff290 */ /* 0x000fe4000fffe0ff */
[----:B------:R1:W-:Y:S01]  /*4ab0*/  @!UP0 UTMALDG.3D [UR32], [UR4], desc[UR6] ;  /* 0x00000620040085b4 */ /* 0x0003e20008011000 */
[----:B------:R1:W-:Y:S01]  /*4ac0*/  @!P1 SYNCS.ARRIVE.TRANS64.RED.A0TR RZ, [UR21+0x50], R0 ;  /* 0x00005000ffff99a7 */ /* 0x0003e20008300415 */
[----:B------:R-:W-:Y:S01]  /*4ad0*/  SYNCS.ARRIVE.TRANS64.RED.A1T0 RZ, [UR50], RZ ;  /* 0x000000ffffff79a7 */ /* 0x000fe20008100432 */
[----:B------:R-:W2:Y:S02]  /*4ae0*/  SYNCS.PHASECHK.TRANS64.TRYWAIT P0, [UR21+0x78], R4 ;  /* 0x00007804ff0075a7 */ /* 0x000ea40008001115 */
[----:B-12---:R-:W-:Y:S05]  /*4af0*/  @!P0 BRA `(.L_x_83) ;  /* 0x0000005400448947 */ /* 0x006fea0003800000 */
.L_x_167:
[----:B------:R-:W-:Y:S01]  /*4b00*/  @!P1 IADD3 R2, P0, PT, R12, 0x580, RZ ;  /* 0x000005800c029810 */ /* 0x000fe20007f1e0ff */
[----:B------:R-:W-:Y:S01]  /*4b10*/  VOTEU.ALL UP0, P1 ;  /* 0x0000000000ff7886 */ /* 0x000fe20000800000 */
[----:B------:R-:W-:Y:S01]  /*4b20*/  UMOV UR6, 0x0 ;  /* 0x0000000000067882 */ /* 0x000fe20000000000 */
[----:B------:R-:W-:Y:S01]  /*4b30*/  UMOV UR7, 0x10000000 ;  /* 0x1000000000077882 */ /* 0x000fe20000000000 */
[----:B------:R-:W-:Y:S01]  /*4b40*/  @!P1 R2UR UR5, R2 ;  /* 0x00000000020592ca */ /* 0x000fe200000e0000 */
[----:B------:R-:W-:Y:S01]  /*4b50*/  @!P1 IMAD.X R0, RZ, RZ, R13, P0 ;  /* 0x000000ffff009224 */ /* 0x000fe200000e060d */
[----:B------:R-:W-:Y:S02]  /*4b60*/  @!UP0 UIADD3 UR26, UPT, UPT, UR34, 0x40, URZ ;  /* 0x00000040221a8890 */ /* 0x000fe4000fffe0ff */
[----:B------:R-:W-:Y:S02]  /*4b70*/  @!UP0 UIADD3 UR24, UPT, UPT, UR21, 0x1200, URZ ;  /* 0x0000120015188890 */ /* 0x000fe4000fffe0ff */
[----:B------:R-:W-:Y:S01]  /*4b80*/  @!P1 R2UR UR4, R0 ;  /* 0x00000000000492ca */ /* 0x000fe200000e0000 */
[----:B------:R-:W-:Y:S01]  /*4b90*/  VOTEU.ALL UP0, P1 ;  /* 0x0000000000ff7886 */ /* 0x000fe20000800000 */
[----:B------:R-:W-:Y:S01]  /*4ba0*/  @!P1 IMAD.MOV.U32 R0, RZ, RZ, 0x1000 ;  /* 0x00001000ff009424 */ /* 0x000fe200078e00ff */
[----:B------:R-:W-:Y:S01]  /*4bb0*/  UMOV UR27, UR35 ;  /* 0x00000023001b7c82 */ /* 0x000fe20008000000 */
[----:B------:R-:W-:Y:S03]  /*4bc0*/  UMOV UR28, UR36 ;  /* 0x00000024001c7c82 */ /* 0x000fe60008000000 */
        /* <DEDUP_REMOVED lines=8> */
[----:B------:R-:W4:Y:S02]  /*4c50*/  SYNCS.PHASECHK.TRANS64.TRYWAIT P0, [UR21+0x80], R4 ;  /* 0x00008004ff0075a7 */ /* 0x000f240008001115 */
[----:B--2-4-:R-:W-:Y:S05]  /*4c60*/  @!P0 BRA `(.L_x_84) ;  /* 0x0000005400008947 */ /* 0x014fea0003800000 */
.L_x_169:
[----:B------:R-:W-:Y:S01]  /*4c70*/  @!P1 IADD3 R2, P0, PT, R12, 0x580, RZ ;  /* 0x000005800c029810 */ /* 0x000fe20007f1e0ff */
[----:B------:R-:W-:Y:S01]  /*4c80*/  VOTEU.ALL UP0, P1 ;  /* 0x0000000000ff7886 */ /* 0x000fe20000800000 */
[----:B------:R-:W-:Y:S01]  /*4c90*/  UMOV UR6, 0x0 ;  /* 0x0000000000067882 */ /* 0x000fe20000000000 */
[----:B------:R-:W-:Y:S01]  /*4ca0*/  UMOV UR7, 0x10000000 ;  /* 0x1000000000077882 */ /* 0x000fe20000000000 */
[----:B------:R-:W-:Y:S01]  /*4cb0*/  @!P1 R2UR UR5, R2 ;  /* 0x00000000020592ca */ /* 0x000fe200000e0000 */
[----:B------:R-:W-:Y:S01]  /*4cc0*/  @!P1 IMAD.X R0, RZ, RZ, R13, P0 ;  /* 0x000000ffff009224 */ /* 0x000fe200000e060d */
[----:B------:R-:W-:Y:S01]  /*4cd0*/  @!UP0 UIADD3 UR18, UPT, UPT, UR34, 0x80, URZ ;  /* 0x0000008022128890 */ /* 0x000fe2000fffe0ff */
[----:B------:R-:W-:Y:S01]  /*4ce0*/  VIADD R10, R10, 0x1 ;  /* 0x000000010a0a7836 */ /* 0x000fe20000000000 */
        /* <DEDUP_REMOVED lines=16> */
.L_x_171:
[----:B------:R-:W-:Y:S01]  /*4df0*/  @!P1 IADD3 R2, P0, PT, R12, 0x580, RZ ;  /* 0x000005800c029810 */ /* 0x000fe20007f1e0ff */
[----:B------:R-:W-:Y:S01]  /*4e00*/  VOTEU.ALL UP0, P1 ;  /* 0x0000000000ff7886 */ /* 0x000fe20000800000 */
[----:B------:R-:W-:Y:S01]  /*4e10*/  UMOV UR6, 0x0 ;  /* 0x0000000000067882 */ /* 0x000fe20000000000 */
[----:B------:R-:W-:Y:S01]  /*4e20*/  UMOV UR7, 0x10000000 ;  /* 0x1000000000077882 */ /* 0x000fe20000000000 */
[----:B------:R-:W-:Y:S01]  /*4e30*/  @!P1 R2UR UR5, R2 ;  /* 0x00000000020592ca */ /* 0x000fe200000e0000 */
[----:B------:R-:W-:Y:S01]  /*4e40*/  @!P1 IMAD.X R0, RZ, RZ, R13, P0 ;  /* 0x000000ffff009224 */ /* 0x000fe200000e060d */
[----:B------:R-:W-:Y:S01]  /*4e50*/  @!UP0 UIADD3 UR10, UPT, UPT, UR34, 0xc0, URZ ;  /* 0x000000c0220a8890 */ /* 0x000fe2000fffe0ff */
[----:B------:R-:W-:Y:S01]  /*4e60*/  R2UR UR16, R87 ;  /* 0x00000000571072ca */ /* 0x000fe200000e0000 */
[----:B------:R-:W-:Y:S01]  /*4e70*/  @!UP0 UIADD3 UR8, UPT, UPT, UR21, 0x3200, URZ ;  /* 0x0000320015088890 */ /* 0x000fe2000fffe0ff */
[----:B------:R-:W-:Y:S01]  /*4e80*/  ISETP.NE.AND P0, PT, R10, 0x2, PT ;  /* 0x000000020a00780c */ /* 0x000fe20003f05270 */
[----:B------:R-:W-:Y:S01]  /*4e90*/  @!UP0 UIADD3 UR9, UPT, UPT, UR21, 0x68, URZ ;  /* 0x0000006815098890 */ /* 0x000fe2000fffe0ff */
[----:B------:R-:W-:Y:S01]  /*4ea0*/  @!P1 R2UR UR4, R0 ;  /* 0x00000000000492ca */ /* 0x000fe200000e0000 */
[----:B------:R-:W-:Y:S01]  /*4eb0*/  VOTEU.ALL UP0, P1 ;  /* 0x0000000000ff7886 */ /* 0x000fe20000800000 */
[----:B------:R-:W-:Y:S01]  /*4ec0*/  UMOV UR11, UR35 ;  /* 0x00000023000b7c82 */ /* 0x000fe20008000000 */
[----:B------:R-:W-:Y:S01]  /*4ed0*/  UMOV UR12, UR36 ;  /* 0x00000024000c7c82 */ /* 0x000fe20008000000 */
[----:B------:R-:W-:Y:S01]  /*4ee0*/  SEL R0, RZ, 0x1, P0 ;  /* 0x00000001ff007807 */ /* 0x000fe20000000000 */
[----:B------:R-:W-:Y:S01]  /*4ef0*/  UIADD3 UR31, UPT, UPT, UR13, UR59, URZ ;  /* 0x0000003b0d1f7290 */ /* 0x000fe2000fffe0ff */
[----:B-1----:R-:W-:Y:S01]  /*4f00*/  IMAD.U32 R4, RZ, RZ, UR5 ;  /* 0x00000005ff047e24 */ /* 0x002fe2000f8e00ff */
[----:B------:R-:W-:Y:S01]  /*4f10*/  LOP3.LUT R11, R11, 0x1, RZ, 0x3c, !PT ;  /* 0x000000010b0b7812 */ /* 0x000fe200078e3cff */
[----:B------:R-:W-:Y:S01]  /*4f20*/  UMOV UR36, UR29 ;  /* 0x0000001d00247c82 */ /* 0x000fe20008000000 */
[----:B------:R-:W-:Y:S01]  /*4f30*/  LOP3.LUT R9, R9, R0, RZ, 0x3c, !PT ;  /* 0x0000000009097212 */ /* 0x000fe200078e3cff */
[----:B------:R-:W-:Y:S01]  /*4f40*/  UIADD3 UR30, UPT, UPT, UR14, UR16, URZ ;  /* 0x000000100e1e7290 */ /* 0x000fe2000fffe0ff */
[----:B------:R-:W-:Y:S01]  /*4f50*/  SEL R10, R10, RZ, P0 ;  /* 0x000000ff0a0a7207 */ /* 0x000fe20000000000 */
[----:B------:R-:W-:Y:S01]  /*4f60*/  UPLOP3.LUT UP4, UPT, UPT, UPT, UPT, 0x80, 0x8 ;  /* 0x000000000008789c */ /* 0x000fe20003f8f070 */
[----:B------:R-:W-:Y:S01]  /*4f70*/  IMAD.U32 R5, RZ, RZ, UR4 ;  /* 0x00000004ff057e24 */ /* 0x000fe2000f8e00ff */
[----:B------:R-:W-:Y:S04]  /*4f80*/  @!P1 R2UR UR4, R4 ;  /* 0x00000000040492ca */ /* 0x000fe800000e0000 */
[----:B------:R-:W-:Y:S11]  /*4f90*/  @!P1 R2UR UR5, R5 ;  /* 0x00000000050592ca */ /* 0x000ff600000e0000 */
[----:B------:R-:W-:Y:S02]  /*4fa0*/  @!UPT UIADD3 URZ, UPT, UPT, URZ, URZ, URZ ;  /* 0x000000fffffff290 */ /* 0x000fe4000fffe0ff */
[----:B------:R1:W-:Y:S01]  /*4fb0*/  @!UP0 UTMALDG.3D [UR8], [UR4], desc[UR6] ;  /* 0x00000608040085b4 */ /* 0x0003e20008011000 */
[----:B------:R1:W-:Y:S01]  /*4fc0*/  @!P1 SYNCS.ARRIVE.TRANS64.RED.A0TR RZ, [UR21+0x68], R3 ;  /* 0x00006803ffff99a7 */ /* 0x0003e20008300415 */
[----:B------:R-:W-:Y:S01]  /*4fd0*/  SYNCS.ARRIVE.TRANS64.RED.A1T0 RZ, [UR43], RZ ;  /* 0x000000ffffff79a7 */ /* 0x000fe2000810042b */
[----:B------:R-:W-:Y:S05]  /*4fe0*/  BRA.U UP2, `(.L_x_86) ;  /* 0xfffffff1025c7547 */ /* 0x000fea000b83ffff */
[----:B-1----:R-:W-:-:S04]  /*4ff0*/  SHF.L.U32 R3, R11, 0x1f, RZ ;  /* 0x0000001f0b037819 */ /* 0x002fc800000006ff */
[----:B------:R-:W1:Y:S02]  /*5000*/  SYNCS.PHASECHK.TRANS64.TRYWAIT P0, [UR21+0x70], R3 ;  /* 0x00007003ff0075a7 */ /* 0x000e640008001115 */
[----:B-1----:R-:W-:Y:S05]  /*5010*/  @!P0 BRA `(.L_x_87) ;  /* 0x0000005000448947 */ /* 0x002fea0003800000 */
.L_x_173:
[----:B------:R-:W2:Y:S02]  /*5020*/  SYNCS.PHASECHK.TRANS64.TRYWAIT P0, [UR21+0x78], R3 ;  /* 0x00007803ff0075a7 */ /* 0x000ea40008001115 */
[----:B--2---:R-:W-:Y:S05]  /*5030*/  @!P0 BRA `(.L_x_88) ;  /* 0x0000005000548947 */ /* 0x004fea0003800000 */
.L_x_175:
[----:B------:R-:W2:Y:S02]  /*5040*/  SYNCS.PHASECHK.TRANS64.TRYWAIT P0, [UR21+0x80], R3 ;  /* 0x00008003ff0075a7 */ /* 0x000ea40008001115 */
[----:B--2---:R-:W-:Y:S05]  /*5050*/  @!P0 BRA `(.L_x_89) ;  /* 0x0000005000648947 */ /* 0x004fea0003800000 */
.L_x_177:
[----:B-1----:R-:W-:-:S07]  /*5060*/  MOV R0, UR21 ;  /* 0x0000001500007c02 */ /* 0x002fce0008000f00 */
.L_x_90:
[----:B-1----:R-:W-:-:S04]  /*5070*/  SHF.L.U32 R3, R11, 0x1f, RZ ;  /* 0x0000001f0b037819 */ /* 0x002fc800000006ff */
[----:B------:R1:W2:Y:S03]  /*5080*/  SYNCS.PHASECHK.TRANS64.TRYWAIT P0, [R0+URZ+0x88], R3 ;  /* 0x00008803000075a7 */ /* 0x0002a600080011ff */
[----:B--2---:R-:W-:Y:S05]  /*5090*/  @!P0 NANOSLEEP.SYNCS 0x989680 ;  /* 0x009896800000895d */ /* 0x004fea0003900000 */
[----:B------:R-:W2:Y:S02]  /*50a0*/  @!P0 SYNCS.PHASECHK.TRANS64 P0, [R0+URZ+0x88], R3 ;  /* 0x00008803000085a7 */ /* 0x000ea400080010ff */
[----:B--23--:R-:W-:Y:S05]  /*50b0*/  @P0 EXIT ;  /* 0x000000000000094d */ /* 0x00cfea0003800000 */
[----:B------:R-:W-:Y:S05]  /*50c0*/  BRA `(.L_x_90) ;  /* 0xfffffffc00e87947 */ /* 0x000fea000383ffff */
.L_x_75:
[----:B------:R-:W-:-:S06]  /*50d0*/  UISETP.GE.AND UP0, UPT, UR18, 0x4, UPT ;  /* 0x000000041200788c */ /* 0x000fcc000bf06270 */
[----:B------:R-:W-:-:S13]  /*50e0*/  PLOP3.LUT P0, PT, PT, PT, UP0, 0x80, 0x8 ;  /* 0x000000000008781c */ /* 0x000fda0003f0f008 */
[----:B-1----:R-:W-:Y:S05]  /*50f0*/  @!P0 EXIT ;  /* 0x000000000000894d */ /* 0x002fea0003800000 */
[----:B------:R-:W1:Y:S08]  /*5100*/  S2UR UR4, SR_CgaCtaId ;  /* 0x00000000000479c3 */ /* 0x000e700000008800 */
[----:B------:R-:W-:Y:S01]  /*5110*/  BAR.SYNC.DEFER_BLOCKING 0x6, 0xa0 ;  /* 0x0182800000007b1d */ /* 0x000fe20000010000 */
[C---:B------:R-:W-:Y:S01]  /*5120*/  IMAD.SHL.U32 R7, R95.reuse, 0x40, RZ ;  /* 0x000000405f077824 */ /* 0x040fe200078e00ff */
[C---:B------:R-:W-:Y:S01]  /*5130*/  LOP3.LUT R97, R95.reuse, 0x60, RZ, 0xc0, !PT ;  /* 0x000000605f617812 */ /* 0x040fe200078ec0ff */
[----:B------:R-:W-:-:S02]  /*5140*/  IMAD.SHL.U32 R4, R95, 0x20, RZ ;  /* 0x000000205f047824 */ /* 0x000fc400078e00ff */
[----:B------:R-:W-:Y:S02]  /*5150*/  HFMA2 R36, -RZ, RZ, 0, 0 ;  /* 0x00000000ff247431 */ /* 0x000fe400000001ff */
[----:B------:R-:W-:Y:S01]  /*5160*/  IMAD.SHL.U32 R6, R95, 0x2, RZ ;  /* 0x000000025f067824 */ /* 0x000fe200078e00ff */
[----:B------:R-:W-:Y:S01]  /*5170*/  UMOV UR44, 0x400 ;  /* 0x00000400002c7882 */ /* 0x000fe20000000000 */
[----:B------:R-:W2:Y:S01]  /*5180*/  LDC.64 R82, c[0x0][0x8b0] ;  /* 0x00022c00ff527b82 */ /* 0x000ea20000000a00 */
[----:B------:R-:W-:Y:S01]  /*5190*/  LOP3.LUT R5, R7, 0x180, RZ, 0xc0, !PT ;  /* 0x0000018007057812 */ /* 0x000fe200078ec0ff */
[----:B------:R-:W-:Y:S01]  /*51a0*/  IMAD.U32 R37, R95, 0x10000, RZ ;  /* 0x000100005f257824 */ /* 0x000fe200078e00ff */
[----:B------:R-:W-:Y:S01]  /*51b0*/  LOP3.LUT R4, R4, 0xc00, RZ, 0xc0, !PT ;  /* 0x00000c0004047812 */ /* 0x000fe200078ec0ff */
[----:B------:R-:W-:Y:S01]  /*51c0*/  IMAD.MOV.U32 R94, RZ, RZ, RZ ;  /* 0x000000ffff5e7224 */ /* 0x000fe200078e00ff */
[----:B------:R-:W-:Y:S01]  /*51d0*/  LOP3.LUT R6, R5, 0x20, R6, 0xf8, !PT ;  /* 0x0000002005067812 */ /* 0x000fe200078ef806 */
[----:B------:R-:W-:Y:S01]  /*51e0*/  IMAD.SHL.U32 R5, R95, 0x8, RZ ;  /* 0x000000085f057824 */ /* 0x000fe200078e00ff */
[----:B------:R-:W-:Y:S01]  /*51f0*/  LOP3.LUT R4, R4, 0x40, R7, 0xf8, !PT ;  /* 0x0000004004047812 */ /* 0x000fe200078ef807 */
[----:B------:R-:W3:Y:S01]  /*5200*/  LDC.64 R80, c[0x0][0x8a8] ;  /* 0x00022a00ff507b82 */ /* 0x000ee20000000a00 */
[----:B------:R-:W-:Y:S01]  /*5210*/  LOP3.LUT R37, R37, 0x600000, RZ, 0xc0, !PT ;  /* 0x0060000025257812 */ /* 0x000fe200078ec0ff */
[----:B------:R-:W-:Y:S01]  /*5220*/  IMAD.MOV.U32 R89, RZ, RZ, RZ ;  /* 0x000000ffff597224 */ /* 0x000fe200078e00ff */
[----:B------:R-:W-:-:S02]  /*5230*/  LOP3.LUT R95, R95, 0x2, RZ, 0xc0, !PT ;  /* 0x000000025f5f7812 */ /* 0x000fc400078ec0ff */
[----:B------:R-:W-:Y:S02]  /*5240*/  CS2R R92, SRZ ;  /* 0x00000000005c7805 */ /* 0x000fe4000001ff00 */
[----:B------:R-:W-:Y:S01]  /*5250*/  LOP3.LUT R5, R6, 0x30, R5, 0x78, !PT ;  /* 0x0000003006057812 */ /* 0x000fe200078e7805 */
[----:B------:R-:W4:Y:S01]  /*5260*/  LDCU UR57, c[0x0][0x370] ;  /* 0x00006e00ff3977ac */ /* 0x000f220008000800 */
[----:B------:R-:W-:Y:S01]  /*5270*/  LOP3.LUT R4, R4, 0x200, R7, 0xf8, !PT ;  /* 0x0000020004047812 */ /* 0x000fe200078ef807 */
[----:B------:R-:W-:Y:S01]  /*5280*/  IMAD.MOV R90, RZ, RZ, -R95 ;  /* 0x000000ffff5a7224 */ /* 0x000fe200078e0a5f */
[----:B------:R-:W-:Y:S01]  /*5290*/  MOV R91, RZ ;  /* 0x000000ff005b7202 */ /* 0x000fe20000000f00 */
[----:B-1----:R-:W-:Y:S01]  /*52a0*/  ULEA UR44, UR4, UR44, 0x18 ;  /* 0x0000002c042c7291 */ /* 0x002fe2000f8ec0ff */
[----:B------:R-:W-:Y:S01]  /*52b0*/  LOP3.LUT R84, R4, R5, RZ, 0xfc, !PT ;  /* 0x0000000504547212 */ /* 0x000fe200078efcff */
[----:B------:R-:W1:Y:S02]  /*52c0*/  LDCU.64 UR62, c[0x0][0x348] ;  /* 0x00006900ff3e77ac */ /* 0x000e640008000a00 */
[----:B------:R-:W-:-:S02]  /*52d0*/  UIADD3 UR4, UPT, UPT, UR44, 0x4200, URZ ;  /* 0x000042002c047890 */ /* 0x000fc4000fffe0ff */
[----:B------:R-:W-:-:S03]  /*52e0*/  UIADD3 UR5, UPT, UPT, UR44, 0x200, URZ ;  /* 0x000002002c057890 */ /* 0x000fc6000fffe0ff */
[----:B------:R-:W4:Y:S01]  /*52f0*/  LDS R0, [UR44+0x150] ;  /* 0x0001502cff007984 */ /* 0x000f220008000800 */
[----:B------:R-:W1:Y:S01]  /*5300*/  LDCU UR43, c[0x0][0xb0c] ;  /* 0x00016180ff2b77ac */ /* 0x000e620008000800 */
[----:B------:R-:W-:Y:S02]  /*5310*/  IMAD.U32 R96, RZ, RZ, UR4 ;  /* 0x00000004ff607e24 */ /* 0x000fe4000f8e00ff */
[----:B------:R-:W-:Y:S01]  /*5320*/  IMAD.U32 R98, RZ, RZ, UR5 ;  /* 0x00000005ff627e24 */ /* 0x000fe2000f8e00ff */
[----:B------:R-:W1:Y:S01]  /*5330*/  LDCU UR39, c[0x0][0xb30] ;  /* 0x00016600ff2777ac */ /* 0x000e620008000800 */
[----:B------:R-:W1:Y:S01]  /*5340*/  LDCU.64 UR46, c[0x0][0x888] ;  /* 0x00011100ff2e77ac */ /* 0x000e620008000a00 */
[----:B------:R-:W1:Y:S01]  /*5350*/  LDCU.64 UR40, c[0x0][0xb28] ;  /* 0x00016500ff2877ac */ /* 0x000e620008000a00 */
[----:B------:R-:W1:Y:S01]  /*5360*/  LDCU.64 UR60, c[0x0][0x890] ;  /* 0x00011200ff3c77ac */ /* 0x000e620008000a00 */
[----:B------:R-:W1:Y:S01]  /*5370*/  LDCU.128 UR52, c[0x0][0xb10] ;  /* 0x00016200ff3477ac */ /* 0x000e620008000c00 */
[----:B------:R-:W1:Y:S02]  /*5380*/  LDCU UR56, c[0x0][0x374] ;  /* 0x00006e80ff3877ac */ /* 0x000e640008000800 */
[----:B-1234-:R-:W-:-:S07]  /*5390*/  IMAD.IADD R37, R0, 0x1, R37 ;  /* 0x0000000100257824 */ /* 0x01efce00078e0225 */
.L_x_132:
[C---:B------:R-:W-:Y:S02]  /*53a0*/  LEA R3, R89.reuse, UR44, 0x3 ;  /* 0x0000002c59037c11 */ /* 0x040fe4000f8e18ff */
[----:B------:R-:W-:Y:S02]  /*53b0*/  SHF.L.U32 R0, R92, 0x1f, RZ ;  /* 0x0000001f5c007819 */ /* 0x000fe400000006ff */
[----:B------:R-:W-:Y:S02]  /*53c0*/  LEA R5, R89, UR44, 0x4 ;  /* 0x0000002c59057c11 */ /* 0x000fe4000f8e20ff */
[----:B-1----:R-:W1:Y:S02]  /*53d0*/  SYNCS.PHASECHK.TRANS64.TRYWAIT P0, [R3+URZ+0xa0], R0 ;  /* 0x0000a000030075a7 */ /* 0x002e6400080011ff */
[----:B-1----:R-:W-:Y:S05]  /*53e0*/  @!P0 BRA `(.L_x_91) ;  /* 0x0000004c00988947 */ /* 0x002fea0003800000 */
.L_x_178:
[----:B------:R-:W2:Y:S01]  /*53f0*/  LDS.128 R4, [R5+0x130] ;  /* 0x0001300005047984 */ /* 0x000ea20000000c00 */
[----:B------:R-:W-:Y:S01]  /*5400*/  UISETP.GE.AND UP0, UPT, UR42, 0x1, UPT ;  /* 0x000000012a00788c */ /* 0x000fe2000bf06270 */
[----:B------:R-:W-:Y:S01]  /*5410*/  @!PT LDS RZ, [RZ] ;  /* 0x00000000fffff984 */ /* 0x000fe20000000800 */
[----:B------:R-:W-:Y:S01]  /*5420*/  @!PT LDS RZ, [RZ] ;  /* 0x00000000fffff984 */ /* 0x000fe20000000800 */
[----:B------:R-:W-:Y:S01]  /*5430*/  @!PT LDS RZ, [RZ] ;  /* 0x00000000fffff984 */ /* 0x000fe20000000800 */
[----:B------:R-:W-:Y:S01]  /*5440*/  @!PT LDS RZ, [RZ] ;  /* 0x00000000fffff984 */ /* 0x000fe20000000800 */
[----:B------:R3:W-:Y:S06]  /*5450*/  MEMBAR.ALL.CTA ;  /* 0x0000000000007992 */ /* 0x0007ec0000008000 */
[----:B---3--:R-:W3:Y:S01]  /*5460*/  FENCE.VIEW.ASYNC.S ;  /* 0x00000000000073c6 */ /* 0x008ee20000000000 */
[----:B--2---:R-:W-:Y:S11]  /*5470*/  LOP3.LUT P0, RZ, R6, 0x1, RZ, 0xc0, !PT ;  /* 0x0000000106ff7812 */ /* 0x004ff6000780c0ff */
[----:B------:R-:W-:Y:S02]  /*5480*/  @!UPT UIADD3 URZ, UPT, UPT, URZ, URZ, URZ ;  /* 0x000000fffffff290 */ /* 0x000fe4000fffe0ff */
[----:B---3--:R-:W-:Y:S01]  /*5490*/  VOTEU.ANY UP1, P0 ;  /* 0x0000000000ff7886 */ /* 0x008fe20000020100 */
[----:B------:R-:W-:Y:S01]  /*54a0*/  PLOP3.LUT P0, PT, PT, PT, UP1, 0x80, 0x8 ;  /* 0x000000000008781c */ /* 0x000fe20003f0f018 */
[----:B------:R-:W-:Y:S11]  /*54b0*/  UP2UR UR45, UPR, URZ, 0x2 ;  /* 0x00000002ff2d7883 */ /* 0x000ff60008000000 */
[----:B------:R-:W-:Y:S01]  /*54c0*/  @!UPT UIADD3 URZ, UPT, UPT, URZ, URZ, URZ ;  /* 0x000000fffffff290 */ /* 0x000fe2000fffe0ff */
[----:B-1----:R-:W-:Y:S02]  /*54d0*/  @P0 SHF.R.U32.HI R0, RZ, 0x10, R5 ;  /* 0x00000010ff000819 */ /* 0x002fe40000011605 */
        /* <DEDUP_REMOVED lines=12> */
[----:B------:R-:W2:Y:S01]  /*55a0*/  LDCU UR12, c[0x0][0xb20] ;  /* 0x00016400ff0c77ac */ /* 0x000ea20008000800 */
[----:B------:R-:W-:Y:S02]  /*55b0*/  UIMAD.WIDE.U32 UR4, UR56, UR55, URZ ;  /* 0x00000037380472a5 */ /* 0x000fe4000f8e00ff */
[----:B------:R-:W-:Y:S02]  /*55c0*/  UIMAD.WIDE.U32 UR6, UR57, UR52, URZ ;  /* 0x00000034390672a5 */ /* 0x000fe4000f8e00ff */
[----:B------:R-:W-:Y:S02]  /*55d0*/  UISETP.NE.AND UP0, UPT, UR54, 0x1, UPT ;  /* 0x000000013600788c */ /* 0x000fe4000bf05270 */
[----:B------:R-:W-:Y:S02]  /*55e0*/  UIMAD.WIDE.U32 UR8, UR37, UR55, URZ ;  /* 0x00000037250872a5 */ /* 0x000fe4000f8e00ff */
[----:B------:R-:W-:Y:S02]  /*55f0*/  UIMAD.WIDE.U32 UR10, UR38, UR52, URZ ;  /* 0x00000034260a72a5 */ /* 0x000fe4000f8e00ff */
[----:B------:R-:W-:Y:S02]  /*5600*/  UISETP.NE.AND UP1, UPT, UR43, 0x1, UPT ;  /* 0x000000012b00788c */ /* 0x000fe4000bf25270 */
[----:B------:R-:W-:Y:S01]  /*5610*/  UISETP.NE.AND UP2, UPT, UR42, 0x1, UPT ;  /* 0x000000012a00788c */ /* 0x000fe2000bf45270 */
[----:B------:R-:W-:Y:S02]  /*5620*/  UMOV UR4, UR5 ;  /* 0x0000000500047c82 */ /* 0x000fe40008000000 */
[----:B--2---:R-:W-:Y:S03]  /*5630*/  USHF.R.U32.HI UR5, URZ, UR12, UR4 ;  /* 0x0000000cff057299 */ /* 0x004fe60008011604 */
[----:B------:R-:W-:Y:S02]  /*5640*/  UMOV UR4, UR7 ;  /* 0x0000000700047c82 */ /* 0x000fe40008000000 */
[----:B------:R-:W-:Y:S02]  /*5650*/  USHF.R.U32.HI UR7, URZ, UR53, UR4 ;  /* 0x00000035ff077299 */ /* 0x000fe40008011604 */
[----:B------:R-:W-:Y:S02]  /*5660*/  USEL UR4, UR56, UR5, !UP0 ;  /* 0x0000000538047287 */ /* 0x000fe4000c000000 */
[----:B------:R-:W-:Y:S01]  /*5670*/  USEL UR7, UR57, UR7, !UP1 ;  /* 0x0000000739077287 */ /* 0x000fe2000c800000 */
[----:B------:R-:W-:Y:S01]  /*5680*/  UMOV UR5, UR9 ;  /* 0x0000000900057c82 */ /* 0x000fe20008000000 */
[----:B------:R-:W-:Y:S02]  /*5690*/  UIMAD.WIDE.U32 UR8, UR4, UR40, URZ ;  /* 0x00000028040872a5 */ /* 0x000fe4000f8e00ff */
[----:B------:R-:W-:Y:S03]  /*56a0*/  USHF.R.U32.HI UR6, URZ, UR12, UR5 ;  /* 0x0000000cff067299 */ /* 0x000fe60008011605 */
[----:B------:R-:W-:Y:S01]  /*56b0*/  UMOV UR5, UR11 ;  /* 0x0000000b00057c82 */ /* 0x000fe20008000000 */
[----:B------:R-:W-:Y:S02]  /*56c0*/  UIMAD.WIDE.U32 UR10, UR7, UR40, URZ ;  /* 0x00000028070a72a5 */ /* 0x000fe4000f8e00ff */
[----:B------:R-:W-:Y:S02]  /*56d0*/  USHF.R.U32.HI UR12, URZ, UR53, UR5 ;  /* 0x00000035ff0c7299 */ /* 0x000fe40008011605 */
[----:B------:R-:W-:Y:S01]  /*56e0*/  USEL UR6, UR37, UR6, !UP0 ;  /* 0x0000000625067287 */ /* 0x000fe2000c000000 */
[----:B------:R-:W-:Y:S02]  /*56f0*/  UMOV UR5, UR9 ;  /* 0x0000000900057c82 */ /* 0x000fe40008000000 */
[----:B------:R-:W-:Y:S01]  /*5700*/  UMOV UR10, UR11 ;  /* 0x0000000b000a7c82 */ /* 0x000fe20008000000 */
[----:B------:R-:W-:Y:S02]  /*5710*/  @UP2 USHF.R.U32.HI UR4, URZ, UR41, UR5 ;  /* 0x00000029ff042299 */ /* 0x000fe40008011605 */
[----:B------:R-:W-:Y:S02]  /*5720*/  @UP2 USHF.R.U32.HI UR7, URZ, UR41, UR10 ;  /* 0x00000029ff072299 */ /* 0x000fe4000801160a */
[----:B------:R-:W-:Y:S02]  /*5730*/  UIMAD UR4, UR42, UR4, URZ ;  /* 0x000000042a0472a4 */ /* 0x000fe4000f8e02ff */
[----:B------:R-:W-:Y:S02]  /*5740*/  UIMAD.WIDE.U32 UR10, UR6, UR40, URZ ;  /* 0x00000028060a72a5 */ /* 0x000fe4000f8e00ff */
[----:B------:R-:W-:Y:S02]  /*5750*/  USEL UR5, UR38, UR12, !UP1 ;  /* 0x0000000c26057287 */ /* 0x000fe4000c800000 */
[----:B------:R-:W-:Y:S02]  /*5760*/  UIMAD UR8, UR42, UR7, URZ ;  /* 0x000000072a0872a4 */ /* 0x000fe4000f8e02ff */
[----:B------:R-:W-:Y:S03]  /*5770*/  UISETP.GE.AND UP0, UPT, UR6, UR4, UPT ;  /* 0x000000040600728c */ /* 0x000fe6000bf06270 */
[----:B------:R-:W-:Y:S01]  /*5780*/  UMOV UR4, UR11 ;  /* 0x0000000b00047c82 */ /* 0x000fe20008000000 */
[----:B------:R-:W-:Y:S02]  /*5790*/  UISETP.GE.OR UP0, UPT, UR5, UR8, UP0 ;  /* 0x000000080500728c */ /* 0x000fe40008706670 */
[----:B------:R-:W-:Y:S02]  /*57a0*/  USHF.R.U32.HI UR4, URZ, UR41, UR4 ;  /* 0x00000029ff047299 */ /* 0x000fe40008011604 */
[----:B------:R-:W-:Y:S02]  /*57b0*/  UIMAD.WIDE.U32 UR8, UR5, UR40, URZ ;  /* 0x00000028050872a5 */ /* 0x000fe4000f8e00ff */
[----:B------:R-:W-:Y:S02]  /*57c0*/  USEL UR11, UR6, UR4, !UP2 ;  /* 0x00000004060b7287 */ /* 0x000fe4000d000000 */
[----:B------:R-:W-:Y:S02]  /*57d0*/  UIADD3 UR8, UPT, UPT, -UR5, URZ, URZ ;  /* 0x000000ff05087290 */ /* 0x000fe4000fffe1ff */
[----:B------:R-:W-:Y:S01]  /*57e0*/  UIADD3 UR10, UPT, UPT, -UR11, URZ, URZ ;  /* 0x000000ff0b0a7290 */ /* 0x000fe2000fffe1ff */
[----:B------:R-:W-:Y:S01]  /*57f0*/  @!UP0 UMOV UR4, UR9 ;  /* 0x0000000900048c82 */ /* 0x000fe20008000000 */
[----:B------:R-:W-:Y:S02]  /*5800*/  UIADD3 UR9, UPT, UPT, -UR6, URZ, URZ ;  /* 0x000000ff06097290 */ /* 0x000fe4000fffe1ff */
[----:B------:R-:W-:Y:S02]  /*5810*/  @!UP0 USHF.R.U32.HI UR4, URZ, UR41, UR4 ;  /* 0x00000029ff048299 */ /* 0x000fe40008011604 */
[----:B------:R-:W-:Y:S02]  /*5820*/  UIMAD UR10, UR42, UR10, UR6 ;  /* 0x0000000a2a0a72a4 */ /* 0x000fe4000f8e0206 */
[----:B------:R-:W-:Y:S04]  /*5830*/  @!UP0 USEL UR4, UR5, UR4, !UP2 ;  /* 0x0000000405048287 */ /* 0x000fe8000d000000 */
[----:B------:R-:W-:Y:S02]  /*5840*/  @!UP0 UIMAD UR10, UR7, UR10, UR4 ;  /* 0x0000000a070a82a4 */ /* 0x000fe4000f8e0204 */
[----:B------:R-:W-:Y:S02]  /*5850*/  @!UP0 UIADD3 UR11, UPT, UPT, UR11, -UR4, URZ ;  /* 0x800000040b0b8290 */ /* 0x000fe4000fffe0ff */
[----:B------:R-:W-:Y:S02]  /*5860*/  UIMAD UR7, UR43, UR8, UR38 ;  /* 0x000000082b0772a4 */ /* 0x000fe4000f8e0226 */
[----:B------:R-:W-:Y:S02]  /*5870*/  @!UP0 UIMAD UR6, UR11, UR42, UR5 ;  /* 0x0000002a0b0682a4 */ /* 0x000fe4000f8e0205 */
[----:B------:R-:W-:Y:S01]  /*5880*/  UIMAD UR4, UR54, UR9, UR37 ;  /* 0x00000009360472a4 */ /* 0x000fe2000f8e0225 */
[----:B------:R-:W-:Y:S02]  /*5890*/  @!UP0 UMOV UR5, UR10 ;  /* 0x0000000a00058c82 */ /* 0x000fe40008000000 */
[----:B------:R-:W-:Y:S02]  /*58a0*/  UIMAD UR38, UR5, UR43, UR7 ;  /* 0x0000002b052672a4 */ /* 0x000fe4000f8e0207 */
[----:B------:R-:W-:Y:S11]  /*58b0*/  UIMAD UR37, UR6, UR54, UR4 ;  /* 0x00000036062572a4 */ /* 0x000ff6000f8e0204 */
[----:B------:R-:W-:Y:S01]  /*58c0*/  @!UPT UIADD3 URZ, UPT, UPT, URZ, URZ, URZ ;  /* 0x000000fffffff290 */ /* 0x000fe2000fffe0ff */
.L_x_92:
[----:B------:R-:W-:Y:S01]  /*58d0*/  UISETP.NE.AND UP0, UPT, UR39, 0x1, UPT ;  /* 0x000000012700788c */ /* 0x000fe2000bf05270 */
[----:B------:R-:W-:Y:S01]  /*58e0*/  IADD3 R89, PT, PT, R89, 0x1, RZ ;  /* 0x0000000159597810 */ /* 0x000fe20007ffe0ff */
[----:B------:R-:W-:Y:S02]  /*58f0*/  UIADD3 UR11, UPT, UPT, UR44, 0x200, URZ ;  /* 0x000002002c0b7890 */ /* 0x000fe4000fffe0ff */
[----:B------:R-:W-:Y:S02]  /*5900*/  USHF.L.U32 UR50, UR30, 0x6, URZ ;  /* 0x000000061e327899 */ /* 0x000fe400080006ff */
[----:B------:R-:W-:Y:S05]  /*5910*/  USHF.L.U32 UR49, UR31, 0x8, URZ ;  /* 0x000000081f317899 */ /* 0x000fea00080006ff */
[----:B------:R-:W2:Y:S01]  /*5920*/  @!UP0 LDCU.128 UR12, c[0x0][0xb10] ;  /* 0x00016200ff0c87ac */ /* 0x000ea20008000c00 */
[----:B------:R-:W3:Y:S01]  /*5930*/  @!UP0 LDCU UR5, c[0x0][0xb0c] ;  /* 0x00016180ff0587ac */ /* 0x000ee20008000800 */
[----:B------:R-:W4:Y:S01]  /*5940*/  @!UP0 LDCU UR10, c[0x0][0xb20] ;  /* 0x00016400ff0a87ac */ /* 0x000f220008000800 */
[----:B--2---:R-:W-:Y:S02]  /*5950*/  UIMAD.WIDE.U32 UR8, UR38, UR12, URZ ;  /* 0x0000000c260872a5 */ /* 0x004fe4000f8e00ff */
[----:B------:R-:W-:Y:S02]  /*5960*/  UIMAD.WIDE.U32 UR6, UR37, UR15, URZ ;  /* 0x0000000f250672a5 */ /* 0x000fe4000f8e00ff */
[----:B------:R-:W-:Y:S03]  /*5970*/  @!UP0 UISETP.NE.AND UP1, UPT, UR14, 0x1, UPT ;  /* 0x000000010e00888c */ /* 0x000fe6000bf25270 */
[----:B------:R-:W-:Y:S01]  /*5980*/  @!UP0 UMOV UR4, UR9 ;  /* 0x0000000900048c82 */ /* 0x000fe20008000000 */
[----:B---3--:R-:W-:Y:S02]  /*5990*/  @!UP0 UISETP.NE.AND UP2, UPT, UR5, 0x1, UPT ;  /* 0x000000010500888c */ /* 0x008fe4000bf45270 */
[----:B------:R-:W-:Y:S01]  /*59a0*/  @!UP0 USHF.R.U32.HI UR4, URZ, UR13, UR4 ;  /* 0x0000000dff048299 */ /* 0x000fe20008011604 */
[----:B------:R-:W-:Y:S02]  /*59b0*/  @!UP0 UMOV UR6, UR7 ;  /* 0x0000000700068c82 */ /* 0x000fe40008000000 */
[----:B----4-:R-:W-:Y:S02]  /*59c0*/  @!UP0 USHF.R.U32.HI UR6, URZ, UR10, UR6 ;  /* 0x0000000aff068299 */ /* 0x010fe40008011606 */
[----:B------:R-:W-:Y:S02]  /*59d0*/  @!UP0 USEL UR7, UR38, UR4, !UP2 ;  /* 0x0000000426078287 */ /* 0x000fe4000d000000 */
[----:B------:R-:W-:Y:S04]  /*59e0*/  @!UP0 USEL UR6, UR37, UR6, !UP1 ;  /* 0x0000000625068287 */ /* 0x000fe8000c800000 */
[----:B------:R-:W-:Y:S02]  /*59f0*/  @!UP0 UIADD3 UR4, UPT, UPT, -UR7, UR6, URZ ;  /* 0x0000000607048290 */ /* 0x000fe4000fffe1ff */
[----:B------:R-:W-:Y:S02]  /*5a00*/  @!UP0 UIADD3 UR6, UPT, UPT, UR7, -UR6, URZ ;  /* 0x8000000607068290 */ /* 0x000fe4000fffe0ff */
[----:B------:R-:W-:Y:S02]  /*5a10*/  @!UP0 UIMAD UR38, UR4, UR5, UR38 ;  /* 0x00000005042682a4 */ /* 0x000fe4000f8e0226 */
[----:B------:R-:W-:Y:S02]  /*5a20*/  @!UP0 UIMAD UR37, UR6, UR14, UR37 ;  /* 0x0000000e062582a4 */ /* 0x000fe4000f8e0225 */
[----:B------:R-:W-:Y:S09]  /*5a30*/  ULOP3.LUT UP0, URZ, UR11, 0x1b0, URZ, 0xc0, !UPT ;  /* 0x000001b00bff7892 */ /* 0x000ff2000f80c0ff */
[----:B------:R-:W-:Y:S05]  /*5a40*/  BRA.U !UP0, `(.L_x_93) ;  /* 0x0000000108407547 */ /* 0x000fea000b800000 */
[----:B------:R-:W2:Y:S01]  /*5a50*/  LDCU.64 UR8, c[0x4][0x88] ;  /* 0x01001100ff0877ac */ /* 0x000ea20008000a00 */
[----:B------:R-:W-:Y:S01]  /*5a60*/  MOV R3, 0x0 ;  /* 0x0000000000037802 */ /* 0x000fe20000000f00 */
[----:B------:R-:W-:Y:S02]  /*5a70*/  HFMA2 R12, -RZ, RZ, 0, 5.9604644775390625e-08 ;  /* 0x00000001ff0c7431 */ /* 0x000fe400000001ff */
[----:B------:R-:W-:Y:S02]  /*5a80*/  IMAD.MOV.U32 R8, RZ, RZ, 0x70 ;  /* 0x00000070ff087424 */ /* 0x000fe400078e00ff */
[----:B------:R-:W-:Y:S01]  /*5a90*/  IMAD.MOV.U32 R13, RZ, RZ, RZ ;  /* 0x000000ffff0d7224 */ /* 0x000fe200078e00ff */
[----:B------:R-:W3:Y:S01]  /*5aa0*/  LDCU.64 UR6, c[0x4][0x90] ;  /* 0x01001200ff0677ac */ /* 0x000ee20008000a00 */
[----:B------:R-:W4:Y:S01]  /*5ab0*/  LDC.64 R2, c[0x4][R3] ;  /* 0x0100000003027b82 */ /* 0x000f220000000a00 */
[----:B------:R-:W1:Y:S01]  /*5ac0*/  LDCU.64 UR4, c[0x4][0x8] ;  /* 0x01000100ff0477ac */ /* 0x000e620008000a00 */
[----:B--2---:R-:W-:Y:S01]  /*5ad0*/  MOV R5, UR9 ;  /* 0x0000000900057c02 */ /* 0x004fe20008000f00 */
[----:B------:R-:W-:Y:S01]  /*5ae0*/  IMAD.U32 R4, RZ, RZ, UR8 ;  /* 0x00000008ff047e24 */ /* 0x000fe2000f8e00ff */
[----:B---3--:R-:W-:Y:S01]  /*5af0*/  MOV R7, UR7 ;  /* 0x0000000700077c02 */ /* 0x008fe20008000f00 */
[----:B------:R-:W-:Y:S01]  /*5b00*/  IMAD.U32 R6, RZ, RZ, UR6 ;  /* 0x00000006ff067e24 */ /* 0x000fe2000f8e00ff */
[----:B-1----:R-:W-:Y:S01]  /*5b10*/  MOV R11, UR5 ;  /* 0x00000005000b7c02 */ /* 0x002fe20008000f00 */
[----:B------:R-:W-:Y:S02]  /*5b20*/  IMAD.U32 R10, RZ, RZ, UR4 ;  /* 0x00000004ff0a7e24 */ /* 0x000fe4000f8e00ff */
[----:B------:R-:W-:Y:S07]  /*5b30*/  LEPC R20, `(.L_x_93) ;  /* 0x000000001014794e */ /* 0x000fee0000000000 */
[----:B----45:R-:W-:Y:S05]  /*5b40*/  CALL.ABS.NOINC R2 ;  /* 0x0000000002007343 */ /* 0x030fea0003c00000 */
.L_x_93:
[----:B------:R-:W-:Y:S01]  /*5b50*/  LOP3.LUT P0, RZ, R96, 0x1b0, RZ, 0xc0, !PT ;  /* 0x000001b060ff7812 */ /* 0x000fe2000780c0ff */
[----:B------:R-:W-:Y:S11]  /*5b60*/  BSSY.RECONVERGENT B6, `(.L_x_94) ;  /* 0x0000013000067945 */ /* 0x000ff60003800200 */
[----:B------:R-:W-:Y:S01]  /*5b70*/  @!UPT UIADD3 URZ, UPT, UPT, URZ, URZ, URZ ;  /* 0x000000fffffff290 */ /* 0x000fe2000fffe0ff */
[----:B------:R-:W-:Y:S05]  /*5b80*/  @!P0 BRA `(.L_x_95) ;  /* 0x0000000000408947 */ /* 0x000fea0003800000 */
        /* <DEDUP_REMOVED lines=16> */
.L_x_95:
[----:B------:R-:W-:Y:S05]  /*5c90*/  BSYNC.RECONVERGENT B6 ;  /* 0x0000000000067941 */ /* 0x000fea0003800200 */
.L_x_94:
[----:B------:R-:W-:Y:S01]  /*5ca0*/  R2UR UR4, R88 ;  /* 0x00000000580472ca */ /* 0x000fe200000e0000 */
[----:B------:R-:W-:Y:S01]  /*5cb0*/  UISETP.NE.U32.AND UP0, UPT, UR60, URZ, UPT ;  /* 0x000000ff3c00728c */ /* 0x000fe2000bf05070 */
[----:B------:R-:W-:Y:S02]  /*5cc0*/  ISETP.NE.U32.AND P4, PT, R82, RZ, PT ;  /* 0x000000ff5200720c */ /* 0x000fe40003f85070 */
[----:B------:R-:W-:Y:S01]  /*5cd0*/  ISETP.NE.U32.AND P2, PT, RZ, UR46, PT ;  /* 0x0000002eff007c0c */ /* 0x000fe2000bf45070 */
[----:B------:R-:W-:Y:S01]  /*5ce0*/  UISETP.NE.AND.EX UP1, UPT, UR61, URZ, UPT, UP0 ;  /* 0x000000ff3d00728c */ /* 0x000fe2000bf25300 */
[----:B------:R-:W-:Y:S01]  /*5cf0*/  ISETP.NE.AND.EX P4, PT, R83, RZ, PT, P4 ;  /* 0x000000ff5300720c */ /* 0x000fe20003f85340 */
[----:B------:R-:W-:Y:S01]  /*5d00*/  UPLOP3.LUT UP0, UPT, UPT, UPT, UPT, 0x40, 0x4 ;  /* 0x000000000004789c */ /* 0x000fe20003f0e870 */
[----:B------:R-:W-:Y:S05]  /*5d10*/  ISETP.NE.AND.EX P2, PT, RZ, UR47, PT, P2 ;  /* 0x0000002fff007c0c */ /* 0x000fea000bf45320 */
[----:B------:R-:W-:Y:S06]  /*5d20*/  UISETP.NE.AND UP2, UPT, UR4, URZ, UPT ;  /* 0x000000ff0400728c */ /* 0x000fec000bf45270 */
[----:B------:R-:W-:Y:S05]  /*5d30*/  PLOP3.LUT P1, PT, PT, PT, UP2, 0x80, 0x8 ;  /* 0x000000000008781c */ /* 0x000fea0003f2f028 */
[----:B------:R-:W-:Y:S06]  /*5d40*/  @UP2 UPLOP3.LUT UP0, UPT, UPT, UPT, UP1, 0x80, 0x8 ;  /* 0x000000000008289c */ /* 0x000fec0003f0f010 */
[----:B------:R-:W-:Y:S01]  /*5d50*/  PLOP3.LUT P0, PT, PT, PT, UP0, 0x80, 0x8 ;  /* 0x000000000008781c */ /* 0x000fe20003f0f008 */
[----:B------:R-:W-:Y:S01]  /*5d60*/  @!UPT UIADD3 URZ, UPT, UPT, URZ, URZ, URZ ;  /* 0x000000fffffff290 */ /* 0x000fe2000fffe0ff */
[----:B------:R-:W-:Y:S11]  /*5d70*/  BRA.U !UP1, `(.L_x_96) ;  /* 0x00000001093c7547 */ /* 0x000ff6000b800000 */
[----:B------:R-:W-:Y:S01]  /*5d80*/  UISETP.NE.U32.AND UP0, UPT, UR46, URZ, UPT ;  /* 0x000000ff2e00728c */ /* 0x000fe2000bf05070 */
[----:B-1----:R-:W-:Y:S01]  /*5d90*/  HFMA2 R0, -RZ, RZ, 0, 5.9604644775390625e-08 ;  /* 0x00000001ff007431 */ /* 0x002fe200000001ff */
[----:B------:R-:W1:Y:S01]  /*5da0*/  LDCU.64 UR8, c[0x0][0x358] ;  /* 0x00006b00ff0877ac */ /* 0x000e620008000a00 */
[----:B------:R-:W-:Y:S01]  /*5db0*/  IMAD.MOV.U32 R85, RZ, RZ, 0x1 ;  /* 0x00000001ff557424 */ /* 0x000fe200078e00ff */
[----:B------:R-:W-:Y:S06]  /*5dc0*/  UISETP.NE.AND.EX UP0, UPT, UR47, URZ, UPT, UP0 ;  /* 0x000000ff2f00728c */ /* 0x000fec000bf05300 */
        /* <DEDUP_REMOVED lines=9> */
[----:B--23--:R-:W-:Y:S02]  /*5e60*/  @!P3 IMAD.U32 R41, RZ, RZ, UR4 ;  /* 0x00000004ff29be24 */ /* 0x00cfe4000f8e00ff */
.L_x_96:
[----:B------:R-:W-:Y:S05]  /*5e70*/  @!P4 BRA `(.L_x_97) ;  /* 0x000000000024c947 */ /* 0x000fea0003800000 */
[----:B------:R-:W-:Y:S01]  /*5e80*/  ISETP.NE.U32.AND P3, PT, R80, RZ, PT ;  /* 0x000000ff5000720c */ /* 0x000fe20003f65070 */
[----:B------:R-:W2:Y:S03]  /*5e90*/  LDCU.64 UR4, c[0x0][0x358] ;  /* 0x00006b00ff0477ac */ /* 0x000ea60008000a00 */
[----:B------:R-:W-:Y:S11]  /*5ea0*/  ISETP.NE.AND.EX P3, PT, R81, RZ, PT, P3 ;  /* 0x000000ff5100720c */ /* 0x000ff60003f65330 */
[----:B------:R-:W-:Y:S02]  /*5eb0*/  @!UPT UIADD3 URZ, UPT, UPT, URZ, URZ, URZ ;  /* 0x000000fffffff290 */ /* 0x000fe4000fffe0ff */
[----:B------:R-:W3:Y:S01]  /*5ec0*/  @P3 LDC.64 R2, c[0x0][0x8a8] ;  /* 0x00022a00ff023b82 */ /* 0x000ee20000000a00 */
[----:B-1----:R-:W-:Y:S04]  /*5ed0*/  @P3 IMAD R0, R82, UR36, RZ ;  /* 0x0000002452003c24 */ /* 0x002fe8000f8e02ff */
[----:B---3--:R-:W-:Y:S05]  /*5ee0*/  @P3 IMAD.WIDE R2, R0, 0x4, R2 ;  /* 0x0000000400023825 */ /* 0x008fea00078e0202 */
[----:B--2--5:R2:W5:Y:S02]  /*5ef0*/  @P3 LDG.E R38, desc[UR4][R2.64] ;  /* 0x0000000402263981 */ /* 0x024564000c1e1900 */
[----:B--2---:R-:W3:Y:S02]  /*5f00*/  @!P3 LDC R38, c[0x0][0x8a0] ;  /* 0x00022800ff26bb82 */ /* 0x004ee40000000800 */
.L_x_97:
[----:B-----5:R-:W-:Y:S01]  /*5f10*/  FSETP.NEU.AND P4, PT, R41, RZ, PT ;  /* 0x000000ff2900720b */ /* 0x020fe20003f8d000 */
[----:B------:R-:W-:Y:S01]  /*5f20*/  BSSY B1, `(.L_x_98) ;  /* 0x0000042000017945 */ /* 0x000fe20003800000 */
[----:B------:R-:W-:Y:S01]  /*5f30*/  SEL R6, RZ, 0xffffffff, P2 ;  /* 0xffffffffff067807 */ /* 0x000fe20001000000 */
[----:B------:R-:W-:Y:S01]  /*5f40*/  IMAD.MOV.U32 R100, RZ, RZ, 0x1 ;  /* 0x00000001ff647424 */ /* 0x000fe200078e00ff */
[----:B------:R-:W-:Y:S02]  /*5f50*/  LOP3.LUT P3, RZ, R85, 0xff, RZ, 0xc0, !PT ;  /* 0x000000ff55ff7812 */ /* 0x000fe4000786c0ff */
[----:B------:R-:W-:Y:S02]  /*5f60*/  CS2R R78, SRZ ;  /* 0x00000000004e7805 */ /* 0x000fe4000001ff00 */
[----:B------:R-:W-:Y:S02]  /*5f70*/  @P1 SEL R3, RZ, 0xffffffff, P4 ;  /* 0xffffffffff031807 */ /* 0x000fe40002000000 */
[----:B------:R-:W-:Y:S02]  /*5f80*/  CS2R R76, SRZ ;  /* 0x00000000004c7805 */ /* 0x000fe4000001ff00 */
[----:B------:R-:W-:Y:S02]  /*5f90*/  LEA R2, R93, UR44, 0x3 ;  /* 0x0000002c5d027c11 */ /* 0x000fe4000f8e18ff */
[----:B------:R-:W-:Y:S02]  /*5fa0*/  CS2R R74, SRZ ;  /* 0x00000000004a7805 */ /* 0x000fe4000001ff00 */
[----:B------:R-:W-:Y:S02]  /*5fb0*/  @P0 SEL R3, R6, R3, !P3 ;  /* 0x0000000306030207 */ /* 0x000fe40005800000 */
[----:B------:R-:W-:Y:S02]  /*5fc0*/  CS2R R72, SRZ ;  /* 0x0000000000487805 */ /* 0x000fe4000001ff00 */
[----:B------:R-:W-:Y:S02]  /*5fd0*/  LEA R71, R36, UR44, 0x3 ;  /* 0x0000002c24477c11 */ /* 0x000fe4000f8e18ff */
[----:B------:R-:W-:Y:S02]  /*5fe0*/  @P1 LOP3.LUT R3, R3, 0x1, RZ, 0xc0, !PT ;  /* 0x0000000103031812 */ /* 0x000fe400078ec0ff */
[----:B------:R-:W-:Y:S02]  /*5ff0*/  SHF.L.U32 R4, R94, 0x1f, RZ ;  /* 0x0000001f5e047819 */ /* 0x000fe400000006ff */
[----:B------:R-:W-:Y:S02]  /*6000*/  ISETP.NE.U32.OR P6, PT, R3, 0x1, !P1 ;  /* 0x000000010300780c */ /* 0x000fe40004fc5470 */
[----:B------:R-:W-:Y:S02]  /*6010*/  PLOP3.LUT P2, PT, PT, PT, UP1, 0x80, 0x8 ;  /* 0x000000000008781c */ /* 0x000fe40003f4f018 */
[----:B------:R-:W-:Y:S02]  /*6020*/  LEA.HI R39, R36, R36, RZ, 0x1 ;  /* 0x0000002424277211 */ /* 0x000fe400078f08ff */
[----:B------:R-:W-:Y:S02]  /*6030*/  SEL R3, RZ, 0xffffffff, P4 ;  /* 0xffffffffff037807 */ /* 0x000fe40002000000 */
[----:B------:R-:W-:Y:S01]  /*6040*/  P2R R102, PR, RZ, 0x40 ;  /* 0x00000040ff667803 */ /* 0x000fe20000000000 */
[C---:B-1----:R-:W-:Y:S01]  /*6050*/  IMAD.SHL.U32 R0, R39.reuse, 0x80, RZ ;  /* 0x0000008027007824 */ /* 0x042fe200078e00ff */
[----:B------:R-:W-:Y:S03]  /*6060*/  LOP3.LUT R39, R39, 0xffe, RZ, 0xc0, !PT ;  /* 0x00000ffe27277812 */ /* 0x000fe600078ec0ff */
[----:B------:R-:W-:Y:S02]  /*6070*/  @P6 SHF.L.U32 R5, R91, 0x1f, RZ ;  /* 0x0000001f5b056819 */ /* 0x000fe400000006ff */
[----:B------:R-:W-:Y:S01]  /*6080*/  @P2 SEL R3, R6, R3, !P3 ;  /* 0x0000000306032207 */ /* 0x000fe20005800000 */
[----:B------:R-:W-:Y:S01]  /*6090*/  IMAD.IADD R39, R36, 0x1, -R39 ;  /* 0x0000000124277824 */ /* 0x000fe200078e0a27 */
[----:B------:R-:W1:Y:S01]  /*60a0*/  @P6 SYNCS.PHASECHK.TRANS64.TRYWAIT P1, [R2+URZ+0x50], R5 ;  /* 0x00005005020065a7 */ /* 0x000e6200080211ff */
[----:B------:R-:W-:Y:S02]  /*60b0*/  LOP3.LUT R0, R0, 0xffffff00, RZ, 0xc0, !PT ;  /* 0xffffff0000007812 */ /* 0x000fe400078ec0ff */
[----:B------:R-:W-:Y:S03]  /*60c0*/  LOP3.LUT R3, R3, 0x1, RZ, 0xc0, !PT ;  /* 0x0000000103037812 */ /* 0x000fe600078ec0ff */
[----:B------:R-:W-:Y:S01]  /*60d0*/  IMAD.IADD R0, R37, 0x1, R0 ;  /* 0x0000000125007824 */ /* 0x000fe200078e0200 */
[----:B------:R-:W-:Y:S03]  /*60e0*/  ISETP.NE.U32.AND P5, PT, R3, 0x1, PT ;  /* 0x000000010300780c */ /* 0x000fe60003fa5070 */
[----:B------:R-:W-:Y:S01]  /*60f0*/  IMAD R39, R39, 0x100000, R0 ;  /* 0x0010000027277824 */ /* 0x000fe200078e0200 */
[----:B------:R-:W-:Y:S01]  /*6100*/  P2R R101, PR, RZ, 0x20 ;  /* 0x00000020ff657803 */ /* 0x000fe20000000000 */
[----:B------:R2:W4:Y:S01]  /*6110*/  SYNCS.PHASECHK.TRANS64.TRYWAIT P0, [R71+URZ+0xc0], R4 ;  /* 0x0000c004470075a7 */ /* 0x00052200080011ff */
[----:B-1----:R-:W-:Y:S01]  /*6120*/  @P6 SEL R100, RZ, 0x1, !P1 ;  /* 0x00000001ff646807 */ /* 0x002fe20004800000 */
[----:B--2---:R-:W-:Y:S06]  /*6130*/  @!P6 BRA `(.L_x_99) ;  /* 0x000000000080e947 */ /* 0x004fec0003800000 */
[----:B------:R-:W-:Y:S01]  /*6140*/  @P5 IMAD R6, R93, 0x1000, R84 ;  /* 0x000010005d065824 */ /* 0x000fe200078e0254 */
[----:B------:R-:W1:Y:S01]  /*6150*/  S2R R0, SR_CgaCtaId ;  /* 0x0000000000007919 */ /* 0x000e620000008800 */
[----:B------:R-:W-:Y:S01]  /*6160*/  ISETP.NE.AND P1, PT, R100, RZ, PT ;  /* 0x000000ff6400720c */ /* 0x000fe20003f25270 */
[----:B------:R-:W-:Y:S01]  /*6170*/  BSSY B0, `(.L_x_100) ;  /* 0x000000b000007945 */ /* 0x000fe20003800000 */
[----:B------:R-:W-:Y:S01]  /*6180*/  @P5 VIADD R5, R6, UR44 ;  /* 0x0000002c06055c36 */ /* 0x000fe20008000000 */
[----:B------:R-:W-:Y:S02]  /*6190*/  CS2R R74, SRZ ;  /* 0x00000000004a7805 */ /* 0x000fe4000001ff00 */
[----:B------:R-:W-:Y:S02]  /*61a0*/  CS2R R72, SRZ ;  /* 0x0000000000487805 */ /* 0x000fe4000001ff00 */
[----:B------:R-:W-:Y:S01]  /*61b0*/  CS2R R78, SRZ ;  /* 0x00000000004e7805 */ /* 0x000fe2000001ff00 */
[----:B------:R-:W-:Y:S01]  /*61c0*/  @P5 IMAD R5, R95, -0x10, R5 ;  /* 0xfffffff05f055824 */ /* 0x000fe200078e0205 */
[----:B------:R-:W-:Y:S04]  /*61d0*/  CS2R R76, SRZ ;  /* 0x00000000004c7805 */ /* 0x000fe8000001ff00 */
[----:B------:R-:W-:Y:S05]  /*61e0*/  @P1 BRA `(.L_x_101) ;  /* 0x00000000000c1947 */ /* 0x000fea0003800000 */
[----:B------:R-:W-:Y:S04]  /*61f0*/  SHF.L.U32 R3, R91, 0x1f, RZ ;  /* 0x0000001f5b037819 */ /* 0x000fe800000006ff */
[----:B------:R-:W2:Y:S02]  /*6200*/  SYNCS.PHASECHK.TRANS64.TRYWAIT P1, [R2+URZ+0x50], R3 ;  /* 0x00005003020075a7 */ /* 0x000ea400080211ff */
[----:B--2---:R-:W-:Y:S05]  /*6210*/  @!P1 BRA `(.L_x_102) ;  /* 0x0000004000209947 */ /* 0x004fea0003800000 */
.L_x_101:
[----:B------:R-:W-:Y:S05]  /*6220*/  BSYNC B0 ;  /* 0x0000000000007941 */ /* 0x000fea0003800000 */
.L_x_100:
[----:B------:R-:W-:Y:S01]  /*6230*/  ISETP.NE.AND P1, PT, R101, RZ, PT ;  /* 0x000000ff6500720c */ /* 0x000fe20003f25270 */
[----:B--2---:R-:W-:Y:S02]  /*6240*/  VIADD R3, R2, 0x70 ;  /* 0x0000007002037836 */ /* 0x004fe40000000000 */
[----:B------:R-:W-:Y:S03]  /*6250*/  VIADD R93, R93, 0x1 ;  /* 0x000000015d5d7836 */ /* 0x000fe60000000000 */
[----:B-1----:R-:W-:Y:S07]  /*6260*/  PRMT R0, R0, 0x654, R3 ;  /* 0x0000065400007816 */ /* 0x002fee0000000003 */
[----:B------:R1:W2:Y:S04]  /*6270*/  @P1 LDS.128 R72, [R6+UR44+0x200] ;  /* 0x0002002c06481984 */ /* 0x0002a80008000c00 */
[----:B------:R1:W1:Y:S01]  /*6280*/  @P1 LDS.128 R76, [R5+0x210] ;  /* 0x00021000054c1984 */ /* 0x0002620000000c00 */
[C---:B------:R-:W-:Y:S01]  /*6290*/  ISETP.NE.AND P1, PT, R93.reuse, 0x4, PT ;  /* 0x000000045d00780c */ /* 0x040fe20003f25270 */
[----:B------:R-:W-:Y:S01]  /*62a0*/  @!PT LDS RZ, [RZ] ;  /* 0x00000000fffff984 */ /* 0x000fe20000000800 */
[----:B------:R-:W-:Y:S01]  /*62b0*/  @!PT LDS RZ, [RZ] ;  /* 0x00000000fffff984 */ /* 0x000fe20000000800 */
[----:B------:R-:W-:Y:S01]  /*62c0*/  @!PT LDS RZ, [RZ] ;  /* 0x00000000fffff984 */ /* 0x000fe20000000800 */
[----:B------:R-:W-:Y:S01]  /*62d0*/  @!PT LDS RZ, [RZ] ;  /* 0x00000000fffff984 */ /* 0x000fe20000000800 */
[----:B------:R5:W-:Y:S06]  /*62e0*/  MEMBAR.ALL.CTA ;  /* 0x0000000000007992 */ /* 0x000bec0000008000 */
[----:B-----5:R-:W5:Y:S01]  /*62f0*/  FENCE.VIEW.ASYNC.S ;  /* 0x00000000000073c6 */ /* 0x020f620000000000 */
[----:B------:R-:W-:Y:S01]  /*6300*/  SEL R93, R93, RZ, P1 ;  /* 0x000000ff5d5d7207 */ /* 0x000fe20000800000 */
[----:B-----5:R5:W-:Y:S02]  /*6310*/  SYNCS.ARRIVE.TRANS64.RED.A1T0 RZ, [R0+URZ], RZ ;  /* 0x000000ff00ff79a7 */ /* 0x020be400081004ff */
[----:B-----5:R-:W-:Y:S04]  /*6320*/  SEL R0, RZ, 0x1, P1 ;  /* 0x00000001ff007807 */ /* 0x020fe80000800000 */
[----:B--2---:R-:W-:Y:S02]  /*6330*/  LOP3.LUT R91, R91, R0, RZ, 0x3c, !PT ;  /* 0x000000005b5b7212 */ /* 0x004fe400078e3cff */
.L_x_99:
[----:B------:R-:W-:Y:S05]  /*6340*/  BSYNC B1 ;  /* 0x0000000000017941 */ /* 0x000fea0003800000 */
.L_x_98:
[----:B------:R-:W-:Y:S04]  /*6350*/  SHF.R.U32.HI R3, RZ, 0x15, R39 ;  /* 0x00000015ff037819 */ /* 0x000fe80000011627 */
[----:B------:R-:W-:Y:S01]  /*6360*/  LOP3.LUT P1, RZ, R3, 0x3, R86, 0x48, !PT ;  /* 0x0000000303ff7812 */ /* 0x000fe20007824856 */
[----:B------:R-:W-:Y:S01]  /*6370*/  @!UPT UIADD3 URZ, UPT, UPT, URZ, URZ, URZ ;  /* 0x000000fffffff290 */ /* 0x000fe2000fffe0ff */
[----:B----4-:R-:W-:Y:S11]  /*6380*/  @P0 BRA `(.L_x_103) ;  /* 0x0000000000080947 */ /* 0x010ff60003800000 */
[----:B------:R-:W2:Y:S02]  /*6390*/  SYNCS.PHASECHK.TRANS64.TRYWAIT P0, [R71+URZ+0xc0], R4 ;  /* 0x0000c004470075a7 */ /* 0x000ea400080011ff */
[----:B--2---:R-:W-:Y:S05]  /*63a0*/  @!P0 BRA `(.L_x_104) ;  /* 0x0000003c00d08947 */ /* 0x004fea0003800000 */
.L_x_103:
[----:B------:R-:W-:Y:S05]  /*63b0*/  @!P1 BRA `(.L_x_105) ;  /* 0x0000000000409947 */ /* 0x000fea0003800000 */
[----:B------:R-:W1:Y:S01]  /*63c0*/  LDCU.64 UR8, c[0x4][0x78] ;  /* 0x01000f00ff0877ac */ /* 0x000e620008000a00 */
[----:B------:R-:W-:Y:S01]  /*63d0*/  MOV R3, 0x0 ;  /* 0x0000000000037802 */ /* 0x000fe20000000f00 */
[----:B------:R-:W-:Y:S02]  /*63e0*/  HFMA2 R12, -RZ, RZ, 0, 5.9604644775390625e-08 ;  /* 0x00000001ff0c7431 */ /* 0x000fe400000001ff */
[----:B------:R-:W-:Y:S02]  /*63f0*/  IMAD.MOV.U32 R8, RZ, RZ, 0x192 ;  /* 0x00000192ff087424 */ /* 0x000fe400078e00ff */
[----:B------:R-:W-:Y:S01]  /*6400*/  IMAD.MOV.U32 R13, RZ, RZ, RZ ;  /* 0x000000ffff0d7224 */ /* 0x000fe200078e00ff */
[----:B------:R-:W4:Y:S01]  /*6410*/  LDCU.64 UR6, c[0x4][0x80] ;  /* 0x01001000ff0677ac */ /* 0x000f220008000a00 */
[----:B------:R-:W3:Y:S01]  /*6420*/  LDC.64 R2, c[0x4][R3] ;  /* 0x0100000003027b82 */ /* 0x000ee20000000a00 */
[----:B------:R-:W5:Y:S01]  /*6430*/  LDCU.64 UR4, c[0x4][0x18] ;  /* 0x01000300ff0477ac */ /* 0x000f620008000a00 */
[----:B-1----:R-:W-:Y:S01]  /*6440*/  MOV R5, UR9 ;  /* 0x0000000900057c02 */ /* 0x002fe20008000f00 */
[----:B--2---:R-:W-:Y:S01]  /*6450*/  IMAD.U32 R4, RZ, RZ, UR8 ;  /* 0x00000008ff047e24 */ /* 0x004fe2000f8e00ff */
[----:B----4-:R-:W-:Y:S01]  /*6460*/  MOV R7, UR7 ;  /* 0x0000000700077c02 */ /* 0x010fe20008000f00 */
[----:B------:R-:W-:Y:S01]  /*6470*/  IMAD.U32 R6, RZ, RZ, UR6 ;  /* 0x00000006ff067e24 */ /* 0x000fe2000f8e00ff */
[----:B-----5:R-:W-:Y:S01]  /*6480*/  MOV R11, UR5 ;  /* 0x00000005000b7c02 */ /* 0x020fe20008000f00 */
[----:B------:R-:W-:Y:S02]  /*6490*/  IMAD.U32 R10, RZ, RZ, UR4 ;  /* 0x00000004ff0a7e24 */ /* 0x000fe4000f8e00ff */
[----:B------:R-:W-:Y:S07]  /*64a0*/  LEPC R20, `(.L_x_105) ;  /* 0x000000001014794e */ /* 0x000fee0000000000 */
[----:B---3--:R-:W-:Y:S05]  /*64b0*/  CALL.ABS.NOINC R2 ;  /* 0x0000000002007343 */ /* 0x008fea0003c00000 */
.L_x_105:
[-C--:B------:R-:W-:Y:S01]  /*64c0*/  F2FP.F16.E5M2.UNPACK_B R42, R72.reuse ;  /* 0x00000048ff2a723e */ /* 0x080fe200020004ff */
[----:B------:R-:W-:Y:S05]  /*64d0*/  WARPSYNC.ALL ;  /* 0x0000000000007948 */ /* 0x000fea0003800000 */
[----:B------:R-:W-:Y:S01]  /*64e0*/  R2UR UR4, R39 ;  /* 0x00000000270472ca */ /* 0x000fe200000e0000 */
[--C-:B------:R-:W-:Y:S01]  /*64f0*/  HADD2.F32 R40, -RZ, R42.reuse.H0_H0 ;  /* 0x2000002aff287230 */ /* 0x100fe20000004100 */
[----:B------:R-:W-:Y:S01]  /*6500*/  F2FP.F16.E5M2.UNPACK_B R43, R72.H1 ;  /* 0x00000048ff2b723e */ /* 0x000fe200030004ff */
[----:B------:R-:W-:Y:S01]  /*6510*/  HADD2.F32 R42, -RZ, R42.H1_H1 ;  /* 0x3000002aff2a7230 */ /* 0x000fe20000004100 */
[-C--:B------:R-:W-:Y:S01]  /*6520*/  F2FP.F16.E5M2.UNPACK_B R45, R73.reuse ;  /* 0x00000049ff2d723e */ /* 0x080fe200020004ff */
[----:B------:R-:W-:Y:S01]  /*6530*/  BSSY.RECONVERGENT B0, `(.L_x_106) ;  /* 0x0000099000007945 */ /* 0x000fe20003800200 */
[----:B------:R-:W-:Y:S01]  /*6540*/  F2FP.F16.E5M2.UNPACK_B R47, R73.H1 ;  /* 0x00000049ff2f723e */ /* 0x000fe200030004ff */
[--C-:B------:R-:W-:Y:S01]  /*6550*/  HADD2.F32 R44, -RZ, R43.reuse.H0_H0 ;  /* 0x2000002bff2c7230 */ /* 0x100fe20000004100 */
[-C--:B------:R-:W-:Y:S01]  /*6560*/  F2FP.F16.E5M2.UNPACK_B R49, R74.reuse ;  /* 0x0000004aff31723e */ /* 0x080fe200020004ff */
[----:B------:R-:W-:Y:S01]  /*6570*/  HADD2.F32 R46, -RZ, R43.H1_H1 ;  /* 0x3000002bff2e7230 */ /* 0x000fe20000004100 */
[----:B------:R-:W-:Y:S01]  /*6580*/  F2FP.F16.E5M2.UNPACK_B R51, R74.H1 ;  /* 0x0000004aff33723e */ /* 0x000fe200030004ff */
[--C-:B------:R-:W-:Y:S01]  /*6590*/  HADD2.F32 R43, -RZ, R45.reuse.H0_H0 ;  /* 0x2000002dff2b7230 */ /* 0x100fe20000004100 */
[-C--:B------:R-:W-:Y:S01]  /*65a0*/  F2FP.F16.E5M2.UNPACK_B R53, R75.reuse ;  /* 0x0000004bff35723e */ /* 0x080fe200020004ff */
[----:B-12---:R-:W-:Y:S01]  /*65b0*/  LDTM.16dp32bit_t0_t15.x32 R4, tmem[UR4] ;  /* 0x00000004000479ee */ /* 0x006fe20008a80000 */
[----:B------:R-:W3:Y:S01]  /*65c0*/  LDTM.16dp32bit_t16_t31.x32 R4, tmem[UR4+0x20] ;  /* 0x00002004000479ee */ /* 0x000ee20008aa0000 */
[----:B------:R-:W-:Y:S01]  /*65d0*/  IADD3 R112, PT, PT, R84, UR44, RZ ;  /* 0x0000002c54707c10 */ /* 0x000fe2000fffe0ff */
[----:B------:R-:W-:Y:S01]  /*65e0*/  HADD2.F32 R48, -RZ, R45.H1_H1 ;  /* 0x3000002dff307230 */ /* 0x000fe20000004100 */
[----:B------:R-:W-:Y:S01]  /*65f0*/  SHF.L.U32 R103, R90, 0x4, RZ ;  /* 0x000000045a677819 */ /* 0x000fe200000006ff */
[----:B------:R-:W-:Y:S01]  /*6600*/  HADD2.F32 R52, -RZ, R49.H1_H1 ;  /* 0x30000031ff347230 */ /* 0x000fe20000004100 */
[----:B------:R-:W-:Y:S01]  /*6610*/  F2FP.F16.E5M2.UNPACK_B R55, R75.H1 ;  /* 0x0000004bff37723e */ /* 0x000fe200030004ff */
[----:B------:R-:W-:Y:S01]  /*6620*/  HADD2.F32 R56, -RZ, R53.H1_H1 ;  /* 0x30000035ff387230 */ /* 0x000fe20000004100 */
[-C--:B------:R-:W-:Y:S01]  /*6630*/  F2FP.F16.E5M2.UNPACK_B R57, R76.reuse ;  /* 0x0000004cff39723e */ /* 0x080fe200020004ff */
[--C-:B------:R-:W-:Y:S01]  /*6640*/  HADD2.F32 R45, -RZ, R47.reuse.H0_H0 ;  /* 0x2000002fff2d7230 */ /* 0x100fe20000004100 */
[----:B------:R-:W-:Y:S01]  /*6650*/  F2FP.F16.E5M2.UNPACK_B R59, R76.H1 ;  /* 0x0000004cff3b723e */ /* 0x000fe200030004ff */
[----:B------:R-:W-:Y:S01]  /*6660*/  HADD2.F32 R50, -RZ, R47.H1_H1 ;  /* 0x3000002fff327230 */ /* 0x000fe20000004100 */
[-C--:B------:R-:W-:Y:S01]  /*6670*/  F2FP.F16.E5M2.UNPACK_B R61, R77.reuse ;  /* 0x0000004dff3d723e */ /* 0x080fe200020004ff */
[----:B------:R-:W-:Y:S01]  /*6680*/  HADD2.F32 R47, -RZ, R49.H0_H0 ;  /* 0x20000031ff2f7230 */ /* 0x000fe20000004100 */
[----:B------:R-:W-:Y:S01]  /*6690*/  F2FP.F16.E5M2.UNPACK_B R63, R77.H1 ;  /* 0x0000004dff3f723e */ /* 0x000fe200030004ff */
[----:B------:R-:W-:Y:S01]  /*66a0*/  HADD2.F32 R60, -RZ, R57.H1_H1 ;  /* 0x30000039ff3c7230 */ /* 0x000fe20000004100 */
[-C--:B------:R-:W-:Y:S01]  /*66b0*/  F2FP.F16.E5M2.UNPACK_B R65, R78.reuse ;  /* 0x0000004eff41723e */ /* 0x080fe200020004ff */
[----:B------:R-:W-:Y:S01]  /*66c0*/  HADD2.F32 R64, -RZ, R61.H1_H1 ;  /* 0x3000003dff407230 */ /* 0x000fe20000004100 */
[----:B------:R-:W-:Y:S01]  /*66d0*/  F2FP.F16.E5M2.UNPACK_B R67, R78.H1 ;  /* 0x0000004eff43723e */ /* 0x000fe200030004ff */
[----:B------:R-:W-:Y:S01]  /*66e0*/  HADD2.F32 R49, -RZ, R51.H0_H0 ;  /* 0x20000033ff317230 */ /* 0x000fe20000004100 */
[----:B------:R-:W-:Y:S01]  /*66f0*/  ISETP.NE.AND P0, PT, R97, RZ, PT ;  /* 0x000000ff6100720c */ /* 0x000fe20003f05270 */
[----:B------:R-:W-:Y:S01]  /*6700*/  HADD2.F32 R68, -RZ, R65.H1_H1 ;  /* 0x30000041ff447230 */ /* 0x000fe20000004100 */
[----:B------:R-:W-:Y:S01]  /*6710*/  ISETP.NE.AND P6, PT, R102, RZ, PT ;  /* 0x000000ff6600720c */ /* 0x000fe20003fc5270 */
[----:B------:R-:W-:Y:S02]  /*6720*/  HADD2.F32 R54, -RZ, R51.H1_H1 ;  /* 0x30000033ff367230 */ /* 0x000fe40000004100 */
[C---:B---3--:R-:W-:Y:S01]  /*6730*/  FMUL R0, R38.reuse, R4 ;  /* 0x0000000426007220 */ /* 0x048fe20000400000 */
[C---:B------:R-:W-:Y:S01]  /*6740*/  FMUL R2, R38.reuse, R5 ;  /* 0x0000000526027220 */ /* 0x040fe20000400000 */
[C---:B------:R-:W-:Y:S01]  /*6750*/  FMUL R4, R38.reuse, R8 ;  /* 0x0000000826047220 */ /* 0x040fe20000400000 */
[C---:B------:R-:W-:Y:S01]  /*6760*/  FMUL R5, R38.reuse, R9 ;  /* 0x0000000926057220 */ /* 0x040fe20000400000 */
[C---:B------:R-:W-:Y:S01]  /*6770*/  FFMA R0, R41.reuse, R40, R0 ;  /* 0x0000002829007223 */ /* 0x040fe20000000000 */
[C---:B------:R-:W-:Y:S01]  /*6780*/  FFMA R2, R41.reuse, R42, R2 ;  /* 0x0000002a29027223 */ /* 0x040fe20000000002 */
[C---:B------:R-:W-:Y:S01]  /*6790*/  FMUL R8, R38.reuse, R12 ;  /* 0x0000000c26087220 */ /* 0x040fe20000400000 */
[C---:B------:R-:W-:Y:S01]  /*67a0*/  FMUL R9, R38.reuse, R13 ;  /* 0x0000000d26097220 */ /* 0x040fe20000400000 */
[----:B------:R-:W-:Y:S02]  /*67b0*/  HADD2.F32 R51, -RZ, R53.H0_H0 ;  /* 0x20000035ff337230 */ /* 0x000fe40000004100 */
[C---:B------:R-:W-:Y:S01]  /*67c0*/  FMUL R12, R38.reuse, R16 ;  /* 0x00000010260c7220 */ /* 0x040fe20000400000 */
        /* <DEDUP_REMOVED lines=13> */
[C---:B------:R-:W-:Y:S01]  /*68a0*/  FFMA R3, R41.reuse, R44, R3 ;  /* 0x0000002c29037223 */ /* 0x040fe20000000003 */
[----:B------:R-:W-:Y:S01]  /*68b0*/  F2FP.F16.E5M2.UNPACK_B R40, R79 ;  /* 0x0000004fff28723e */ /* 0x000fe200020004ff */
[C---:B------:R-:W-:Y:S01]  /*68c0*/  FFMA R7, R41.reuse, R46, R7 ;  /* 0x0000002e29077223 */ /* 0x040fe20000000007 */
[C---:B------:R-:W-:Y:S01]  /*68d0*/  FFMA R4, R41.reuse, R43, R4 ;  /* 0x0000002b29047223 */ /* 0x040fe20000000004 */
[----:B------:R-:W-:Y:S01]  /*68e0*/  F2FP.F16.E5M2.UNPACK_B R42, R79.H1 ;  /* 0x0000004fff2a723e */ /* 0x000fe200030004ff */
[C---:B------:R-:W-:Y:S01]  /*68f0*/  FFMA R5, R41.reuse, R48, R5 ;  /* 0x0000003029057223 */ /* 0x040fe20000000005 */
[----:B------:R-:W-:Y:S01]  /*6900*/  FFMA R6, R41, R45, R6 ;  /* 0x0000002d29067223 */ /* 0x000fe20000000006 */
[----:B------:R-:W-:Y:S01]  /*6910*/  F2FP.SATFINITE.E5M2.F32.PACK_AB_MERGE_C R99, R7, R3, RZ ;  /* 0x000000030763723e */ /* 0x000fe200048060ff */
[C---:B------:R-:W-:Y:S01]  /*6920*/  FFMA R11, R41.reuse, R50, R11 ;  /* 0x00000032290b7223 */ /* 0x040fe2000000000b */
[C---:B------:R-:W-:Y:S01]  /*6930*/  FFMA R8, R41.reuse, R47, R8 ;  /* 0x0000002f29087223 */ /* 0x040fe20000000008 */
[----:B------:R-:W-:Y:S01]  /*6940*/  FMUL R10, R38, R14 ;  /* 0x0000000e260a7220 */ /* 0x000fe20000400000 */
[----:B------:R-:W-:Y:S01]  /*6950*/  F2FP.SATFINITE.E5M2.F32.PACK_AB_MERGE_C R104, R2, R0, R99 ;  /* 0x000000000268723e */ /* 0x000fe20004806063 */
[----:B------:R-:W-:Y:S01]  /*6960*/  FFMA R9, R41, R52, R9 ;  /* 0x0000003429097223 */ /* 0x000fe20000000009 */
[----:B------:R-:W-:Y:S01]  /*6970*/  F2FP.SATFINITE.E5M2.F32.PACK_AB_MERGE_C R105, R11, R6, RZ ;  /* 0x000000060b69723e */ /* 0x000fe200048060ff */
[----:B------:R-:W-:Y:S01]  /*6980*/  FFMA R10, R41, R49, R10 ;  /* 0x00000031290a7223 */ /* 0x000fe2000000000a */
[----:B------:R-:W-:Y:S01]  /*6990*/  IADD3 R99, PT, PT, R112, R103, RZ ;  /* 0x0000006770637210 */ /* 0x000fe20007ffe0ff */
[C---:B------:R-:W-:Y:S01]  /*69a0*/  FMUL R15, R38.reuse, R15 ;  /* 0x0000000f260f7220 */ /* 0x040fe20000400000 */
[--C-:B------:R-:W-:Y:S01]  /*69b0*/  HADD2.F32 R53, -RZ, R55.reuse.H0_H0 ;  /* 0x20000037ff357230 */ /* 0x100fe20000004100 */
[----:B------:R-:W-:Y:S01]  /*69c0*/  F2FP.SATFINITE.E5M2.F32.PACK_AB_MERGE_C R105, R5, R4, R105 ;  /* 0x000000040569723e */ /* 0x000fe20004806069 */
[----:B------:R-:W-:Y:S02]  /*69d0*/  HADD2.F32 R58, -RZ, R55.H1_H1 ;  /* 0x30000037ff3a7230 */ /* 0x000fe40000004100 */
[C---:B------:R-:W-:Y:S01]  /*69e0*/  FFMA R15, R41.reuse, R54, R15 ;  /* 0x00000036290f7223 */ /* 0x040fe2000000000f */
[C---:B------:R-:W-:Y:S01]  /*69f0*/  FFMA R12, R41.reuse, R51, R12 ;  /* 0x00000033290c7223 */ /* 0x040fe2000000000c */
[C---:B------:R-:W-:Y:S01]  /*6a00*/  FFMA R13, R41.reuse, R56, R13 ;  /* 0x00000038290d7223 */ /* 0x040fe2000000000d */
[----:B------:R-:W-:Y:S02]  /*6a10*/  HADD2.F32 R55, -RZ, R57.H0_H0 ;  /* 0x20000039ff377230 */ /* 0x000fe40000004100 */
[C---:B------:R-:W-:Y:S01]  /*6a20*/  FMUL R14, R38.reuse, R18 ;  /* 0x00000012260e7220 */ /* 0x040fe20000400000 */
[C---:B------:R-:W-:Y:S01]  /*6a30*/  FMUL R19, R38.reuse, R19 ;  /* 0x0000001326137220 */ /* 0x040fe20000400000 */
[--C-:B------:R-:W-:Y:S02]  /*6a40*/  HADD2.F32 R57, -RZ, R59.reuse.H0_H0 ;  /* 0x2000003bff397230 */ /* 0x100fe40000004100 */
[C---:B------:R-:W-:Y:S01]  /*6a50*/  FMUL R18, R38.reuse, R22 ;  /* 0x0000001626127220 */ /* 0x040fe20000400000 */
[C---:B------:R-:W-:Y:S01]  /*6a60*/  FFMA R14, R41.reuse, R53, R14 ;  /* 0x00000035290e7223 */ /* 0x040fe2000000000e */
[----:B------:R-:W-:Y:S02]  /*6a70*/  HADD2.F32 R62, -RZ, R59.H1_H1 ;  /* 0x3000003bff3e7230 */ /* 0x000fe40000004100 */
[C---:B------:R-:W-:Y:S01]  /*6a80*/  FFMA R19, R41.reuse, R58, R19 ;  /* 0x0000003a29137223 */ /* 0x040fe20000000013 */
[----:B------:R-:W-:Y:S02]  /*6a90*/  HADD2.F32 R59, -RZ, R61.H0_H0 ;  /* 0x2000003dff3b7230 */ /* 0x000fe40000004100 */
[C---:B------:R-:W-:Y:S01]  /*6aa0*/  FMUL R23, R38.reuse, R23 ;  /* 0x0000001726177220 */ /* 0x040fe20000400000 */
[C---:B------:R-:W-:Y:S01]  /*6ab0*/  FFMA R16, R41.reuse, R55, R16 ;  /* 0x0000003729107223 */ /* 0x040fe20000000010 */
[C---:B------:R-:W-:Y:S01]  /*6ac0*/  FFMA R17, R41.reuse, R60, R17 ;  /* 0x0000003c29117223 */ /* 0x040fe20000000011 */
[--C-:B------:R-:W-:Y:S02]  /*6ad0*/  HADD2.F32 R61, -RZ, R63.reuse.H0_H0 ;  /* 0x2000003fff3d7230 */ /* 0x100fe40000004100 */
[C---:B------:R-:W-:Y:S01]  /*6ae0*/  FFMA R18, R41.reuse, R57, R18 ;  /* 0x0000003929127223 */ /* 0x040fe20000000012 */
[----:B------:R-:W-:Y:S02]  /*6af0*/  HADD2.F32 R66, -RZ, R63.H1_H1 ;  /* 0x3000003fff427230 */ /* 0x000fe40000004100 */
[C---:B------:R-:W-:Y:S01]  /*6b00*/  FMUL R22, R38.reuse, R26 ;  /* 0x0000001a26167220 */ /* 0x040fe20000400000 */
[----:B------:R-:W-:Y:S02]  /*6b10*/  HADD2.F32 R63, -RZ, R65.H0_H0 ;  /* 0x20000041ff3f7230 */ /* 0x000fe40000004100 */
[C---:B------:R-:W-:Y:S01]  /*6b20*/  FFMA R23, R41.reuse, R62, R23 ;  /* 0x0000003e29177223 */ /* 0x040fe20000000017 */
[C---:B------:R-:W-:Y:S01]  /*6b30*/  FMUL R27, R38.reuse, R27 ;  /* 0x0000001b261b7220 */ /* 0x040fe20000400000 */
[C---:B------:R-:W-:Y:S01]  /*6b40*/  FFMA R20, R41.reuse, R59, R20 ;  /* 0x0000003b29147223 */ /* 0x040fe20000000014 */
[C---:B------:R-:W-:Y:S01]  /*6b50*/  FFMA R21, R41.reuse, R64, R21 ;  /* 0x0000004029157223 */ /* 0x040fe20000000015 */
[--C-:B------:R-:W-:Y:S02]  /*6b60*/  HADD2.F32 R65, -RZ, R67.reuse.H0_H0 ;  /* 0x20000043ff417230 */ /* 0x100fe40000004100 */
[C---:B------:R-:W-:Y:S01]  /*6b70*/  FFMA R22, R41.reuse, R61, R22 ;  /* 0x0000003d29167223 */ /* 0x040fe20000000016 */
[----:B------:R-:W-:Y:S02]  /*6b80*/  HADD2.F32 R70, -RZ, R67.H1_H1 ;  /* 0x30000043ff467230 */ /* 0x000fe40000004100 */
[C---:B------:R-:W-:Y:S01]  /*6b90*/  FMUL R26, R38.reuse, R30 ;  /* 0x0000001e261a7220 */ /* 0x040fe20000400000 */
[--C-:B------:R-:W-:Y:S02]  /*6ba0*/  HADD2.F32 R67, -RZ, R40.reuse.H0_H0 ;  /* 0x20000028ff437230 */ /* 0x100fe40000004100 */
[C---:B------:R-:W-:Y:S01]  /*6bb0*/  FFMA R27, R41.reuse, R66, R27 ;  /* 0x00000042291b7223 */ /* 0x040fe2000000001b */
[C---:B------:R-:W-:Y:S01]  /*6bc0*/  FMUL R31, R38.reuse, R31 ;  /* 0x0000001f261f7220 */ /* 0x040fe20000400000 */
[C---:B------:R-:W-:Y:S01]  /*6bd0*/  FFMA R24, R41.reuse, R63, R24 ;  /* 0x0000003f29187223 */ /* 0x040fe20000000018 */
[----:B------:R-:W-:Y:S02]  /*6be0*/  HADD2.F32 R40, -RZ, R40.H1_H1 ;  /* 0x30000028ff287230 */ /* 0x000fe40000004100 */
[C---:B------:R-:W-:Y:S01]  /*6bf0*/  FFMA R25, R41.reuse, R68, R25 ;  /* 0x0000004429197223 */ /* 0x040fe20000000019 */
[--C-:B------:R-:W-:Y:S02]  /*6c00*/  HADD2.F32 R69, -RZ, R42.reuse.H0_H0 ;  /* 0x2000002aff457230 */ /* 0x100fe40000004100 */
[C---:B------:R-:W-:Y:S01]  /*6c10*/  FFMA R26, R41.reuse, R65, R26 ;  /* 0x00000041291a7223 */ /* 0x040fe2000000001a */
[----:B------:R-:W-:Y:S02]  /*6c20*/  HADD2.F32 R42, -RZ, R42.H1_H1 ;  /* 0x3000002aff2a7230 */ /* 0x000fe40000004100 */
[C---:B------:R-:W-:Y:S01]  /*6c30*/  FMUL R30, R38.reuse, R34 ;  /* 0x00000022261e7220 */ /* 0x040fe20000400000 */
[----:B------:R-:W-:Y:S01]  /*6c40*/  FFMA R31, R41, R70, R31 ;  /* 0x00000046291f7223 */ /* 0x000fe2000000001f */
[----:B------:R-:W-:Y:S01]  /*6c50*/  FMUL R35, R38, R35 ;  /* 0x0000002326237220 */ /* 0x000fe20000400000 */
[----:B------:R-:W-:Y:S01]  /*6c60*/  F2FP.SATFINITE.E5M2.F32.PACK_AB_MERGE_C R106, R15, R10, RZ ;  /* 0x0000000a0f6a723e */ /* 0x000fe200048060ff */
[----:B------:R-:W-:Y:S01]  /*6c70*/  FFMA R28, R41, R67, R28 ;  /* 0x00000043291c7223 */ /* 0x000fe2000000001c */
[----:B------:R-:W-:Y:S01]  /*6c80*/  F2FP.SATFINITE.E5M2.F32.PACK_AB_MERGE_C R107, R19, R14, RZ ;  /* 0x0000000e136b723e */ /* 0x000fe200048060ff */
[C---:B------:R-:W-:Y:S01]  /*6c90*/  FFMA R29, R41.reuse, R40, R29 ;  /* 0x00000028291d7223 */ /* 0x040fe2000000001d */
[C---:B------:R-:W-:Y:S01]  /*6ca0*/  FFMA R30, R41.reuse, R69, R30 ;  /* 0x00000045291e7223 */ /* 0x040fe2000000001e */
[----:B------:R-:W-:Y:S01]  /*6cb0*/  FFMA R35, R41, R42, R35 ;  /* 0x0000002a29237223 */ /* 0x000fe20000000023 */
[----:B------:R-:W-:Y:S02]  /*6cc0*/  F2FP.SATFINITE.E5M2.F32.PACK_AB_MERGE_C R106, R9, R8, R106 ;  /* 0x00000008096a723e */ /* 0x000fe4000480606a */
[----:B------:R-:W-:Y:S02]  /*6cd0*/  F2FP.SATFINITE.E5M2.F32.PACK_AB_MERGE_C R107, R13, R12, R107 ;  /* 0x0000000c0d6b723e */ /* 0x000fe4000480606b */
[----:B------:R-:W-:Y:S02]  /*6ce0*/  F2FP.SATFINITE.E5M2.F32.PACK_AB_MERGE_C R108, R23, R18, RZ ;  /* 0x00000012176c723e */ /* 0x000fe400048060ff */
[----:B------:R-:W-:Y:S01]  /*6cf0*/  F2FP.SATFINITE.E5M2.F32.PACK_AB_MERGE_C R109, R27, R22, RZ ;  /* 0x000000161b6d723e */ /* 0x000fe200048060ff */
[----:B------:R1:W-:Y:S01]  /*6d00*/  STS.128 [R84+UR44+0x4200], R104 ;  /* 0x0042006854007988 */ /* 0x0003e20008000c2c */
[----:B------:R-:W-:Y:S02]  /*6d10*/  F2FP.SATFINITE.E5M2.F32.PACK_AB_MERGE_C R113, R31, R26, RZ ;  /* 0x0000001a1f71723e */ /* 0x000fe400048060ff */
[----:B------:R-:W-:Y:S02]  /*6d20*/  F2FP.SATFINITE.E5M2.F32.PACK_AB_MERGE_C R114, R35, R30, RZ ;  /* 0x0000001e2372723e */ /* 0x000fe400048060ff */
[----:B------:R-:W-:Y:S02]  /*6d30*/  F2FP.SATFINITE.E5M2.F32.PACK_AB_MERGE_C R108, R17, R16, R108 ;  /* 0x00000010116c723e */ /* 0x000fe4000480606c */
[----:B------:R-:W-:Y:S02]  /*6d40*/  F2FP.SATFINITE.E5M2.F32.PACK_AB_MERGE_C R109, R21, R20, R109 ;  /* 0x00000014156d723e */ /* 0x000fe4000480606d */
[----:B------:R-:W-:Y:S02]  /*6d50*/  F2FP.SATFINITE.E5M2.F32.PACK_AB_MERGE_C R110, R25, R24, R113 ;  /* 0x00000018196e723e */ /* 0x000fe40004806071 */
[----:B------:R-:W-:Y:S02]  /*6d60*/  F2FP.SATFINITE.E5M2.F32.PACK_AB_MERGE_C R111, R29, R28, R114 ;  /* 0x0000001c1d6f723e */ /* 0x000fe40004806072 */
[----:B------:R-:W-:Y:S02]  /*6d70*/  LEA R112, R93, UR44, 0x3 ;  /* 0x0000002c5d707c11 */ /* 0x000fe4000f8e18ff */
[----:B------:R-:W-:Y:S01]  /*6d80*/  @P6 SHF.L.U32 R113, R91, 0x1f, RZ ;  /* 0x0000001f5b716819 */ /* 0x000fe200000006ff */
[----:B------:R1:W-:Y:S01]  /*6d90*/  STS.128 [R99+0x4210], R108 ;  /* 0x0042106c63007388 */ /* 0x0003e20000000c00 */
[----:B------:R-:W-:Y:S01]  /*6da0*/  @!PT LDS RZ, [RZ] ;  /* 0x00000000fffff984 */ /* 0x000fe20000000800 */
[----:B------:R-:W-:Y:S01]  /*6db0*/  @!PT LDS RZ, [RZ] ;  /* 0x00000000fffff984 */ /* 0x000fe20000000800 */
[----:B------:R-:W-:Y:S01]  /*6dc0*/  @!PT LDS RZ, [RZ] ;  /* 0x00000000fffff984 */ /* 0x000fe20000000800 */
[----:B------:R-:W-:Y:S01]  /*6dd0*/  @!PT LDS RZ, [RZ] ;  /* 0x00000000fffff984 */ /* 0x000fe20000000800 */
[----:B------:R2:W-:Y:S07]  /*6de0*/  MEMBAR.ALL.CTA ;  /* 0x0000000000007992 */ /* 0x0005ee0000008000 */
[----:B--2---:R-:W2:Y:S02]  /*6df0*/  FENCE.VIEW.ASYNC.S ;  /* 0x00000000000073c6 */ /* 0x004ea40000000000 */
[----:B--2---:R-:W-:Y:S06]  /*6e00*/  BAR.SYNC.DEFER_BLOCKING 0x1, 0x80 ;  /* 0x0042000000007b1d */ /* 0x004fec0000010000 */
[----:B------:R-:W-:Y:S05]  /*6e10*/  @P0 BRA `(.L_x_107) ;  /* 0x0000000000280947 */ /* 0x000fea0003800000 */
[----:B------:R-:W-:Y:S01]  /*6e20*/  UIADD3 UR4, UPT, UPT, UR44, 0x4200, URZ ;  /* 0x000042002c047890 */ /* 0x000fe2000fffe0ff */
[----:B------:R-:W-:Y:S05]  /*6e30*/  UMOV UR51, UR36 ;  /* 0x0000002400337c82 */ /* 0x000fea0008000000 */
[----:B------:R-:W-:Y:S01]  /*6e40*/  MOV R96, UR4 ;  /* 0x0000000400607c02 */ /* 0x000fe20008000f00 */
[----:B------:R-:W-:Y:S03]  /*6e50*/  UIADD3 UR4, UP0, UPT, UR62, 0x680, URZ ;  /* 0x000006803e047890 */ /* 0x000fe6000ff1e0ff */
[----:B------:R-:W-:Y:S01]  /*6e60*/  R2UR UR48, R96 ;  /* 0x00000000603072ca */ /* 0x000fe200000e0000 */
[----:B------:R-:W-:Y:S11]  /*6e70*/  UIADD3.X UR5, UPT, UPT, URZ, UR63, URZ, UP0, !UPT ;  /* 0x0000003fff057290 */ /* 0x000ff600087fe4ff */
[----:B------:R-:W-:Y:S01]  /*6e80*/  @!UPT UIADD3 URZ, UPT, UPT, URZ, URZ, URZ ;  /* 0x000000fffffff290 */ /* 0x000fe2000fffe0ff */
[----:B------:R2:W-:Y:S01]  /*6e90*/  UTMASTG.3D [UR48], [UR4] ;  /* 0x00000030040073b5 */ /* 0x0005e20008010000 */
[----:B------:R0:W-:Y:S01]  /*6ea0*/  UTMACMDFLUSH ;  /* 0x00000000000079b7 */ /* 0x0001e20000000000 */
[----:B--2---:R-:W-:Y:S04]  /*6eb0*/  DEPBAR.LE SB0, 0x1 ;  /* 0x000080400000791a */ /* 0x004fe80000000000 */
.L_x_107:
[----:B------:R-:W-:Y:S05]  /*6ec0*/  BSYNC.RECONVERGENT B0 ;  /* 0x0000000000007941 */ /* 0x000fea0003800200 */
.L_x_106:
[----:B------:R-:W-:Y:S06]  /*6ed0*/  BAR.SYNC.DEFER_BLOCKING 0x1, 0x80 ;  /* 0x0042000000007b1d */ /* 0x000fec0000010000 */
[----:B------:R-:W2:Y:S01]  /*6ee0*/  @P6 SYNCS.PHASECHK.TRANS64.TRYWAIT P0, [R112+URZ+0x50], R113 ;  /* 0x00005071700065a7 */ /* 0x000ea200080011ff */
[----:B------:R-:W-:Y:S01]  /*6ef0*/  BSSY B1, `(.L_x_108) ;  /* 0x0000020000017945 */ /* 0x000fe20003800000 */
[----:B--2---:R-:W-:Y:S03]  /*6f00*/  @P6 SEL R100, RZ, 0x1, !P0 ;  /* 0x00000001ff646807 */ /* 0x004fe60004000000 */
[----:B------:R-:W-:Y:S05]  /*6f10*/  @!P6 BRA `(.L_x_109) ;  /* 0x000000000074e947 */ /* 0x000fea0003800000 */
[----:B------:R-:W-:Y:S01]  /*6f20*/  ISETP.NE.AND P1, PT, R101, RZ, PT ;  /* 0x000000ff6500720c */ /* 0x000fe20003f25270 */
[----:B------:R-:W2:Y:S01]  /*6f30*/  S2R R0, SR_CgaCtaId ;  /* 0x0000000000007919 */ /* 0x000ea20000008800 */
[----:B------:R-:W-:Y:S01]  /*6f40*/  ISETP.NE.AND P0, PT, R100, RZ, PT ;  /* 0x000000ff6400720c */ /* 0x000fe20003f05270 */
[----:B------:R-:W-:Y:S10]  /*6f50*/  BSSY B0, `(.L_x_110) ;  /* 0x0000008000007945 */ /* 0x000ff40003800000 */
[----:B------:R-:W-:Y:S05]  /*6f60*/  @P1 IMAD R2, R93, 0x1000, R84 ;  /* 0x000010005d021824 */ /* 0x000fea00078e0254 */
[----:B------:R-:W-:Y:S05]  /*6f70*/  @P1 IADD3 R4, PT, PT, R2, UR44, RZ ;  /* 0x0000002c02041c10 */ /* 0x000fea000fffe0ff */
[----:B------:R-:W-:Y:S01]  /*6f80*/  @P1 IMAD.IADD R4, R4, 0x1, R103 ;  /* 0x0000000104041824 */ /* 0x000fe200078e0267 */
[----:B------:R-:W-:Y:S06]  /*6f90*/  @P0 BRA `(.L_x_111) ;  /* 0x00000000000c0947 */ /* 0x000fec0003800000 */
[----:B------:R-:W-:Y:S04]  /*6fa0*/  SHF.L.U32 R3, R91, 0x1f, RZ ;  /* 0x0000001f5b037819 */ /* 0x000fe800000006ff */
[----:B------:R-:W3:Y:S02]  /*6fb0*/  SYNCS.PHASECHK.TRANS64.TRYWAIT P0, [R112+URZ+0x50], R3 ;  /* 0x00005003700075a7 */ /* 0x000ee400080011ff */
[----:B---3--:R-:W-:Y:S05]  /*6fc0*/  @!P0 BRA `(.L_x_112) ;  /* 0x0000003000dc8947 */ /* 0x008fea0003800000 */
.L_x_111:
[----:B------:R-:W-:Y:S05]  /*6fd0*/  BSYNC B0 ;  /* 0x0000000000007941 */ /* 0x000fea0003800000 */
.L_x_110:
[----:B------:R-:W-:Y:S01]  /*6fe0*/  ISETP.NE.AND P0, PT, R101, RZ, PT ;  /* 0x000000ff6500720c */ /* 0x000fe20003f05270 */
[----:B---3--:R-:W-:Y:S02]  /*6ff0*/  VIADD R3, R112, 0x70 ;  /* 0x0000007070037836 */ /* 0x008fe40000000000 */
[----:B------:R-:W-:Y:S03]  /*7000*/  VIADD R93, R93, 0x1 ;  /* 0x000000015d5d7836 */ /* 0x000fe60000000000 */
[----:B--2---:R-:W-:Y:S07]  /*7010*/  PRMT R0, R0, 0x654, R3 ;  /* 0x0000065400007816 */ /* 0x004fee0000000003 */
[----:B------:R2:W3:Y:S04]  /*7020*/  @P0 LDS.128 R72, [R2+UR44+0x200] ;  /* 0x0002002c02480984 */ /* 0x0004e80008000c00 */
[----:B------:R2:W4:Y:S01]  /*7030*/  @P0 LDS.128 R76, [R4+0x210] ;  /* 0x00021000044c0984 */ /* 0x0005220000000c00 */
        /* <DEDUP_REMOVED lines=10> */
[----:B--23--:R-:W-:Y:S02]  /*70e0*/  LOP3.LUT R91, R91, R0, RZ, 0x3c, !PT ;  /* 0x000000005b5b7212 */ /* 0x00cfe400078e3cff */
.L_x_109:
[----:B------:R-:W-:Y:S05]  /*70f0*/  BSYNC B1 ;  /* 0x0000000000017941 */ /* 0x000fea0003800000 */
.L_x_108:
[----:B------:R-:W-:Y:S05]  /*7100*/  VIADD R3, R39, 0x40 ;  /* 0x0000004027037836 */ /* 0x000fea0000000000 */
[----:B------:R-:W-:Y:S04]  /*7110*/  SHF.R.U32.HI R3, RZ, 0x15, R3 ;  /* 0x00000015ff037819 */ /* 0x000fe80000011603 */
[----:B------:R-:W-:Y:S11]  /*7120*/  LOP3.LUT P0, RZ, R3, 0x3, R86, 0x48, !PT ;  /* 0x0000000303ff7812 */ /* 0x000ff60007804856 */
[----:B------:R-:W-:Y:S02]  /*7130*/  @!UPT UIADD3 URZ, UPT, UPT, URZ, URZ, URZ ;  /* 0x000000fffffff290 */ /* 0x000fe4000fffe0ff */
[----:B------:R-:W-:Y:S05]  /*7140*/  @!P0 BRA `(.L_x_113) ;  /* 0x0000000000408947 */ /* 0x000fea0003800000 */
[----:B------:R-:W2:Y:S01]  /*7150*/  LDCU.64 UR8, c[0x4][0x78] ;  /* 0x01000f00ff0877ac */ /* 0x000ea20008000a00 */
[----:B------:R-:W-:Y:S01]  /*7160*/  MOV R3, 0x0 ;  /* 0x0000000000037802 */ /* 0x000fe20000000f00 */
[----:B------:R-:W-:Y:S02]  /*7170*/  HFMA2 R12, -RZ, RZ, 0, 5.9604644775390625e-08 ;  /* 0x00000001ff0c7431 */ /* 0x000fe400000001ff */
[----:B------:R-:W-:Y:S02]  /*7180*/  IMAD.MOV.U32 R8, RZ, RZ, 0x192 ;  /* 0x00000192ff087424 */ /* 0x000fe400078e00ff */
[----:B------:R-:W-:Y:S01]  /*7190*/  IMAD.MOV.U32 R13, RZ, RZ, RZ ;  /* 0x000000ffff0d7224 */ /* 0x000fe200078e00ff */
[----:B------:R-:W3:Y:S01]  /*71a0*/  LDCU.64 UR6, c[0x4][0x80] ;  /* 0x01001000ff0677ac */ /* 0x000ee20008000a00 */
[----:B------:R-:W1:Y:S01]  /*71b0*/  LDC.64 R2, c[0x4][R3] ;  /* 0x0100000003027b82 */ /* 0x000e620000000a00 */
[----:B------:R-:W5:Y:S01]  /*71c0*/  LDCU.64 UR4, c[0x4][0x18] ;  /* 0x01000300ff0477ac */ /* 0x000f620008000a00 */
[----:B--2---:R-:W-:Y:S01]  /*71d0*/  MOV R5, UR9 ;  /* 0x0000000900057c02 */ /* 0x004fe20008000f00 */
[----:B------:R-:W-:Y:S01]  /*71e0*/  IMAD.U32 R4, RZ, RZ, UR8 ;  /* 0x00000008ff047e24 */ /* 0x000fe2000f8e00ff */
[----:B---3--:R-:W-:Y:S01]  /*71f0*/  MOV R7, UR7 ;  /* 0x0000000700077c02 */ /* 0x008fe20008000f00 */
[----:B------:R-:W-:Y:S01]  /*7200*/  IMAD.U32 R6, RZ, RZ, UR6 ;  /* 0x00000006ff067e24 */ /* 0x000fe2000f8e00ff */
[----:B-----5:R-:W-:Y:S01]  /*7210*/  MOV R11, UR5 ;  /* 0x00000005000b7c02 */ /* 0x020fe20008000f00 */
[----:B------:R-:W-:Y:S02]  /*7220*/  IMAD.U32 R10, RZ, RZ, UR4 ;  /* 0x00000004ff0a7e24 */ /* 0x000fe4000f8e00ff */
[----:B------:R-:W-:Y:S07]  /*7230*/  LEPC R20, `(.L_x_113) ;  /* 0x000000001014794e */ /* 0x000fee0000000000 */
[----:B-1--4-:R-:W-:Y:S05]  /*7240*/  CALL.ABS.NOINC R2 ;  /* 0x0000000002007343 */ /* 0x012fea0003c00000 */
.L_x_113:
        /* <DEDUP_REMOVED lines=14> */
[----:B------:R-:W-:Y:S01]  /*7330*/  F2FP.F16.E5M2.UNPACK_B R54, R75 ;  /* 0x0000004bff36723e */ /* 0x000fe200020004ff */
[----:B------:R-:W-:Y:S01]  /*7340*/  LDTM.16dp32bit_t0_t15.x32 R4, tmem[UR4+0x40] ;  /* 0x00004004000479ee */ /* 0x000fe20008a80000 */
[----:B------:R-:W2:Y:S01]  /*7350*/  LDTM.16dp32bit_t16_t31.x32 R4, tmem[UR4+0x60] ;  /* 0x00006004000479ee */ /* 0x000ea20008aa0000 */
[----:B------:R-:W-:Y:S01]  /*7360*/  HADD2.F32 R46, -RZ, R46.H1_H1 ;  /* 0x3000002eff2e7230 */ /* 0x000fe20000004100 */
[----:B----4-:R-:W-:Y:S01]  /*7370*/  F2FP.F16.E5M2.UNPACK_B R58, R76 ;  /* 0x0000004cff3a723e */ /* 0x010fe200020004ff */
[--C-:B------:R-:W-:Y:S01]  /*7380*/  HADD2.F32 R49, -RZ, R50.reuse.H0_H0 ;  /* 0x20000032ff317230 */ /* 0x100fe20000004100 */
[----:B------:R-:W-:Y:S01]  /*7390*/  F2FP.F16.E5M2.UNPACK_B R62, R77 ;  /* 0x0000004dff3e723e */ /* 0x000fe200020004ff */
[----:B------:R-:W-:Y:S01]  /*73a0*/  HADD2.F32 R50, -RZ, R50.H1_H1 ;  /* 0x30000032ff327230 */ /* 0x000fe20000004100 */
[----:B------:R-:W-:Y:S01]  /*73b0*/  F2FP.F16.E5M2.UNPACK_B R66, R78 ;  /* 0x0000004eff42723e */ /* 0x000fe200020004ff */
[--C-:B------:R-:W-:Y:S01]  /*73c0*/  HADD2.F32 R53, -RZ, R54.reuse.H0_H0 ;  /* 0x20000036ff357230 */ /* 0x100fe20000004100 */
[----:B------:R-:W-:Y:S01]  /*73d0*/  F2FP.F16.E5M2.UNPACK_B R70, R79 ;  /* 0x0000004fff46723e */ /* 0x000fe200020004ff */
[----:B------:R-:W-:Y:S01]  /*73e0*/  HADD2.F32 R54, -RZ, R54.H1_H1 ;  /* 0x30000036ff367230 */ /* 0x000fe20000004100 */
[----:B------:R-:W-:Y:S01]  /*73f0*/  F2FP.F16.E5M2.UNPACK_B R56, R75.H1 ;  /* 0x0000004bff38723e */ /* 0x000fe200030004ff */
[--C-:B------:R-:W-:Y:S01]  /*7400*/  HADD2.F32 R57, -RZ, R58.reuse.H0_H0 ;  /* 0x2000003aff397230 */ /* 0x100fe20000004100 */
[----:B------:R-:W-:Y:S01]  /*7410*/  F2FP.F16.E5M2.UNPACK_B R60, R76.H1 ;  /* 0x0000004cff3c723e */ /* 0x000fe200030004ff */
[----:B------:R-:W-:Y:S01]  /*7420*/  HADD2.F32 R58, -RZ, R58.H1_H1 ;  /* 0x3000003aff3a7230 */ /* 0x000fe20000004100 */
[----:B------:R-:W-:Y:S01]  /*7430*/  F2FP.F16.E5M2.UNPACK_B R64, R77.H1 ;  /* 0x0000004dff40723e */ /* 0x000fe200030004ff */
[--C-:B------:R-:W-:Y:S01]  /*7440*/  HADD2.F32 R61, -RZ, R62.reuse.H0_H0 ;  /* 0x2000003eff3d7230 */ /* 0x100fe20000004100 */
[----:B------:R-:W-:Y:S01]  /*7450*/  F2FP.F16.E5M2.UNPACK_B R68, R78.H1 ;  /* 0x0000004eff44723e */ /* 0x000fe200030004ff */
[----:B------:R-:W-:Y:S01]  /*7460*/  HADD2.F32 R62, -RZ, R62.H1_H1 ;  /* 0x3000003eff3e7230 */ /* 0x000fe20000004100 */
[----:B------:R-:W-:Y:S01]  /*7470*/  ISETP.NE.AND P0, PT, R97, RZ, PT ;  /* 0x000000ff6100720c */ /* 0x000fe20003f05270 */
[--C-:B------:R-:W-:Y:S01]  /*7480*/  HADD2.F32 R65, -RZ, R66.reuse.H0_H0 ;  /* 0x20000042ff417230 */ /* 0x100fe20000004100 */
[----:B------:R-:W-:Y:S01]  /*7490*/  ISETP.NE.AND P6, PT, R102, RZ, PT ;  /* 0x000000ff6600720c */ /* 0x000fe20003fc5270 */
[----:B------:R-:W-:Y:S02]  /*74a0*/  HADD2.F32 R66, -RZ, R66.H1_H1 ;  /* 0x30000042ff427230 */ /* 0x000fe40000004100 */
[--C-:B------:R-:W-:Y:S02]  /*74b0*/  HADD2.F32 R69, -RZ, R70.reuse.H0_H0 ;  /* 0x20000046ff457230 */ /* 0x100fe40000004100 */
[C---:B--2---:R-:W-:Y:S01]  /*74c0*/  FMUL R0, R38.reuse, R4 ;  /* 0x0000000426007220 */ /* 0x044fe20000400000 */
[C---:B------:R-:W-:Y:S01]  /*74d0*/  FMUL R2, R38.reuse, R5 ;  /* 0x0000000526027220 */ /* 0x040fe20000400000 */
[C---:B------:R-:W-:Y:S01]  /*74e0*/  FMUL R4, R38.reuse, R8 ;  /* 0x0000000826047220 */ /* 0x040fe20000400000 */
[C---:B------:R-:W-:Y:S01]  /*74f0*/  FMUL R5, R38.reuse, R9 ;  /* 0x0000000926057220 */ /* 0x040fe20000400000 */
[C---:B------:R-:W-:Y:S01]  /*7500*/  FFMA R0, R41.reuse, R40, R0 ;  /* 0x0000002829007223 */ /* 0x040fe20000000000 */
[C---:B------:R-:W-:Y:S01]  /*7510*/  FFMA R2, R41.reuse, R43, R2 ;  /* 0x0000002b29027223 */ /* 0x040fe20000000002 */
        /* <DEDUP_REMOVED lines=10> */
[----:B------:R-:W-:Y:S02]  /*75c0*/  HADD2.F32 R70, -RZ, R70.H1_H1 ;  /* 0x30000046ff467230 */ /* 0x000fe40000004100 */
[C---:B------:R-:W-:Y:S01]  /*75d0*/  FMUL R28, R38.reuse, R32 ;  /* 0x00000020261c7220 */ /* 0x040fe20000400000 */
[C---:B------:R-:W-:Y:S01]  /*75e0*/  FMUL R29, R38.reuse, R33 ;  /* 0x00000021261d7220 */ /* 0x040fe20000400000 */
[C---:B------:R-:W-:Y:S01]  /*75f0*/  FMUL R3, R38.reuse, R6 ;  /* 0x0000000626037220 */ /* 0x040fe20000400000 */
[C---:B------:R-:W-:Y:S01]  /*7600*/  FMUL R7, R38.reuse, R7 ;  /* 0x0000000726077220 */ /* 0x040fe20000400000 */
[--C-:B------:R-:W-:Y:S02]  /*7610*/  HADD2.F32 R47, -RZ, R48.reuse.H0_H0 ;  /* 0x20000030ff2f7230 */ /* 0x100fe40000004100 */
[C---:B------:R-:W-:Y:S01]  /*7620*/  FMUL R6, R38.reuse, R10 ;  /* 0x0000000a26067220 */ /* 0x040fe20000400000 */
[C---:B------:R-:W-:Y:S01]  /*7630*/  FFMA R3, R41.reuse, R42, R3 ;  /* 0x0000002a29037223 */ /* 0x040fe20000000003 */
[----:B------:R-:W-:Y:S02]  /*7640*/  HADD2.F32 R48, -RZ, R48.H1_H1 ;  /* 0x30000030ff307230 */ /* 0x000fe40000004100 */
[C---:B------:R-:W-:Y:S01]  /*7650*/  FFMA R7, R41.reuse, R44, R7 ;  /* 0x0000002c29077223 */ /* 0x040fe20000000007 */
[C---:B------:R-:W-:Y:S01]  /*7660*/  FFMA R4, R41.reuse, R45, R4 ;  /* 0x0000002d29047223 */ /* 0x040fe20000000004 */
[C---:B------:R-:W-:Y:S01]  /*7670*/  FFMA R5, R41.reuse, R46, R5 ;  /* 0x0000002e29057223 */ /* 0x040fe20000000005 */
[----:B------:R-:W-:Y:S01]  /*7680*/  FFMA R6, R41, R47, R6 ;  /* 0x0000002f29067223 */ /* 0x000fe20000000006 */
[----:B------:R-:W-:Y:S01]  /*7690*/  FMUL R11, R38, R11 ;  /* 0x0000000b260b7220 */ /* 0x000fe20000400000 */
[----:B------:R-:W-:Y:S01]  /*76a0*/  F2FP.F16.E5M2.UNPACK_B R40, R79.H1 ;  /* 0x0000004fff28723e */ /* 0x000fe200030004ff */
[--C-:B------:R-:W-:Y:S01]  /*76b0*/  HADD2.F32 R51, -RZ, R52.reuse.H0_H0 ;  /* 0x20000034ff337230 */ /* 0x100fe20000004100 */
[----:B-1----:R-:W-:Y:S01]  /*76c0*/  F2FP.SATFINITE.E5M2.F32.PACK_AB_MERGE_C R105, R7, R3, RZ ;  /* 0x000000030769723e */ /* 0x002fe200048060ff */
[C---:B------:R-:W-:Y:S01]  /*76d0*/  FFMA R11, R41.reuse, R48, R11 ;  /* 0x00000030290b7223 */ /* 0x040fe2000000000b */
[C---:B------:R-:W-:Y:S01]  /*76e0*/  FFMA R8, R41.reuse, R49, R8 ;  /* 0x0000003129087223 */ /* 0x040fe20000000008 */
[----:B------:R-:W-:Y:S01]  /*76f0*/  FFMA R9, R41, R50, R9 ;  /* 0x0000003229097223 */ /* 0x000fe20000000009 */
[----:B------:R-:W-:Y:S01]  /*7700*/  F2FP.SATFINITE.E5M2.F32.PACK_AB_MERGE_C R104, R2, R0, R105 ;  /* 0x000000000268723e */ /* 0x000fe20004806069 */
[----:B------:R-:W-:Y:S01]  /*7710*/  HADD2.F32 R52, -RZ, R52.H1_H1 ;  /* 0x30000034ff347230 */ /* 0x000fe20000004100 */
[----:B------:R-:W-:Y:S01]  /*7720*/  F2FP.SATFINITE.E5M2.F32.PACK_AB_MERGE_C R106, R11, R6, RZ ;  /* 0x000000060b6a723e */ /* 0x000fe200048060ff */
[C---:B------:R-:W-:Y:S01]  /*7730*/  FMUL R10, R38.reuse, R14 ;  /* 0x0000000e260a7220 */ /* 0x040fe20000400000 */
[C---:B------:R-:W-:Y:S01]  /*7740*/  FMUL R15, R38.reuse, R15 ;  /* 0x0000000f260f7220 */ /* 0x040fe20000400000 */
[--C-:B------:R-:W-:Y:S01]  /*7750*/  HADD2.F32 R55, -RZ, R56.reuse.H0_H0 ;  /* 0x20000038ff377230 */ /* 0x100fe20000004100 */
[----:B------:R-:W-:Y:S01]  /*7760*/  F2FP.SATFINITE.E5M2.F32.PACK_AB_MERGE_C R105, R5, R4, R106 ;  /* 0x000000040569723e */ /* 0x000fe2000480606a */
[C---:B------:R-:W-:Y:S01]  /*7770*/  FFMA R10, R41.reuse, R51, R10 ;  /* 0x00000033290a7223 */ /* 0x040fe2000000000a */
[C---:B------:R-:W-:Y:S01]  /*7780*/  FFMA R15, R41.reuse, R52, R15 ;  /* 0x00000034290f7223 */ /* 0x040fe2000000000f */
[C---:B------:R-:W-:Y:S01]  /*7790*/  FFMA R12, R41.reuse, R53, R12 ;  /* 0x00000035290c7223 */ /* 0x040fe2000000000c */
[C---:B------:R-:W-:Y:S01]  /*77a0*/  FFMA R13, R41.reuse, R54, R13 ;  /* 0x00000036290d7223 */ /* 0x040fe2000000000d */
[----:B------:R-:W-:Y:S02]  /*77b0*/  HADD2.F32 R56, -RZ, R56.H1_H1 ;  /* 0x30000038ff387230 */ /* 0x000fe40000004100 */
[C---:B------:R-:W-:Y:S01]  /*77c0*/  FMUL R14, R38.reuse, R18 ;  /* 0x00000012260e7220 */ /* 0x040fe20000400000 */
[C---:B------:R-:W-:Y:S01]  /*77d0*/  FMUL R19, R38.reuse, R19 ;  /* 0x0000001326137220 */ /* 0x040fe20000400000 */
[--C-:B------:R-:W-:Y:S02]  /*77e0*/  HADD2.F32 R59, -RZ, R60.reuse.H0_H0 ;  /* 0x2000003cff3b7230 */ /* 0x100fe40000004100 */
[C---:B------:R-:W-:Y:S01]  /*77f0*/  FMUL R18, R38.reuse, R22 ;  /* 0x0000001626127220 */ /* 0x040fe20000400000 */
[C---:B------:R-:W-:Y:S01]  /*7800*/  FFMA R14, R41.reuse, R55, R14 ;  /* 0x00000037290e7223 */ /* 0x040fe2000000000e */
[----:B------:R-:W-:Y:S02]  /*7810*/  HADD2.F32 R60, -RZ, R60.H1_H1 ;  /* 0x3000003cff3c7230 */ /* 0x000fe40000004100 */
        /* <DEDUP_REMOVED lines=8> */
[C---:B------:R-:W-:Y:S01]  /*78a0*/  FFMA R23, R41.reuse, R60, R23 ;  /* 0x0000003c29177223 */ /* 0x040fe20000000017 */
[C---:B------:R-:W-:Y:S01]  /*78b0*/  FMUL R27, R38.reuse, R27 ;  /* 0x0000001b261b7220 */ /* 0x040fe20000400000 */
[C---:B------:R-:W-:Y:S01]  /*78c0*/  FFMA R20, R41.reuse, R61, R20 ;  /* 0x0000003d29147223 */ /* 0x040fe20000000014 */
[C---:B------:R-:W-:Y:S01]  /*78d0*/  FFMA R21, R41.reuse, R62, R21 ;  /* 0x0000003e29157223 */ /* 0x040fe20000000015 */
[--C-:B------:R-:W-:Y:S02]  /*78e0*/  HADD2.F32 R67, -RZ, R68.reuse.H0_H0 ;  /* 0x20000044ff437230 */ /* 0x100fe40000004100 */
[----:B------:R-:W-:Y:S01]  /*78f0*/  FFMA R22, R41, R63, R22 ;  /* 0x0000003f29167223 */ /* 0x000fe20000000016 */
[----:B------:R-:W-:Y:S02]  /*7900*/  HADD2.F32 R68, -RZ, R68.H1_H1 ;  /* 0x30000044ff447230 */ /* 0x000fe40000004100 */
[C---:B------:R-:W-:Y:S01]  /*7910*/  FMUL R26, R38.reuse, R30 ;  /* 0x0000001e261a7220 */ /* 0x040fe20000400000 */
[----:B------:R-:W-:Y:S01]  /*7920*/  F2FP.SATFINITE.E5M2.F32.PACK_AB_MERGE_C R107, R15, R10, RZ ;  /* 0x0000000a0f6b723e */ /* 0x000fe200048060ff */
        /* <DEDUP_REMOVED lines=8> */
[----:B------:R-:W-:Y:S01]  /*79b0*/  F2FP.SATFINITE.E5M2.F32.PACK_AB_MERGE_C R106, R9, R8, R107 ;  /* 0x00000008096a723e */ /* 0x000fe2000480606b */
[----:B------:R-:W-:Y:S01]  /*79c0*/  FFMA R31, R41, R68, R31 ;  /* 0x00000044291f7223 */ /* 0x000fe2000000001f */
[----:B------:R-:W-:Y:S01]  /*79d0*/  FMUL R35, R38, R35 ;  /* 0x0000002326237220 */ /* 0x000fe20000400000 */
[----:B------:R-:W-:Y:S01]  /*79e0*/  F2FP.SATFINITE.E5M2.F32.PACK_AB_MERGE_C R107, R19, R14, RZ ;  /* 0x0000000e136b723e */ /* 0x000fe200048060ff */
[C---:B------:R-:W-:Y:S01]  /*79f0*/  FFMA R28, R41.reuse, R69, R28 ;  /* 0x00000045291c7223 */ /* 0x040fe2000000001c */
[C---:B------:R-:W-:Y:S01]  /*7a00*/  FFMA R29, R41.reuse, R70, R29 ;  /* 0x00000046291d7223 */ /* 0x040fe2000000001d */
[C---:B------:R-:W-:Y:S01]  /*7a10*/  FFMA R30, R41.reuse, R43, R30 ;  /* 0x0000002b291e7223 */ /* 0x040fe2000000001e */
[----:B------:R-:W-:Y:S01]  /*7a20*/  FFMA R35, R41, R40, R35 ;  /* 0x0000002829237223 */ /* 0x000fe20000000023 */
        /* <DEDUP_REMOVED lines=21> */
[----:B------:R-:W-:Y:S02]  /*7b80*/  UIADD3 UR4, UP0, UPT, UR62, 0x680, URZ ;  /* 0x000006803e047890 */ /* 0x000fe4000ff1e0ff */
[----:B------:R-:W-:Y:S02]  /*7b90*/  UIADD3 UR9, UPT, UPT, UR49, 0x40, URZ ;  /* 0x0000004031097890 */ /* 0x000fe4000fffe0ff */
[----:B------:R-:W-:Y:S02]  /*7ba0*/  UIADD3 UR8, UPT, UPT, UR44, 0x5200, URZ ;  /* 0x000052002c087890 */ /* 0x000fe4000fffe0ff */
[----:B------:R-:W-:Y:S01]  /*7bb0*/  UIADD3.X UR5, UPT, UPT, URZ, UR63, URZ, UP0, !UPT ;  /* 0x0000003fff057290 */ /* 0x000fe200087fe4ff */
[----:B------:R-:W-:Y:S01]  /*7bc0*/  UMOV UR10, UR50 ;  /* 0x00000032000a7c82 */ /* 0x000fe20008000000 */
[----:B------:R-:W-:Y:S07]  /*7bd0*/  UMOV UR11, UR36 ;  /* 0x00000024000b7c82 */ /* 0x000fee0008000000 */
[----:B------:R2:W-:Y:S01]  /*7be0*/  UTMASTG.3D [UR8], [UR4] ;  /* 0x00000008040073b5 */ /* 0x0005e20008010000 */
[----:B------:R0:W-:Y:S01]  /*7bf0*/  UTMACMDFLUSH ;  /* 0x00000000000079b7 */ /* 0x0001e20000000000 */
[----:B--2---:R-:W-:Y:S04]  /*7c00*/  DEPBAR.LE SB0, 0x1 ;  /* 0x000080400000791a */ /* 0x004fe80000000000 */
.L_x_115:
[----:B------:R-:W-:Y:S05]  /*7c10*/  BSYNC.RECONVERGENT B0 ;  /* 0x0000000000007941 */ /* 0x000fea0003800200 */
.L_x_114:
        /* <DEDUP_REMOVED lines=16> */
.L_x_119:
[----:B------:R-:W-:Y:S05]  /*7d20*/  BSYNC B0 ;  /* 0x0000000000007941 */ /* 0x000fea0003800000 */
.L_x_118:
        /* <DEDUP_REMOVED lines=17> */
.L_x_117:
[----:B------:R-:W-:Y:S05]  /*7e40*/  BSYNC B1 ;  /* 0x0000000000017941 */ /* 0x000fea0003800000 */
.L_x_116:
        /* <DEDUP_REMOVED lines=21> */
.L_x_121:
        /* <DEDUP_REMOVED lines=18> */
[----:B------:R-:W-:Y:S01]  /*80c0*/  ISETP.NE.AND P6, PT, R102, RZ, PT ;  /* 0x000000ff6600720c */ /* 0x000fe20003fc5270 */
[--C-:B------:R-:W-:Y:S01]  /*80d0*/  HADD2.F32 R49, -RZ, R50.reuse.H0_H0 ;  /* 0x20000032ff317230 */ /* 0x100fe20000004100 */
[----:B----4-:R-:W-:Y:S01]  /*80e0*/  F2FP.F16.E5M2.UNPACK_B R58, R76 ;  /* 0x0000004cff3a723e */ /* 0x010fe200020004ff */
[----:B------:R-:W-:Y:S01]  /*80f0*/  HADD2.F32 R50, -RZ, R50.H1_H1 ;  /* 0x30000032ff327230 */ /* 0x000fe20000004100 */
[----:B------:R-:W-:Y:S01]  /*8100*/  F2FP.F16.E5M2.UNPACK_B R62, R77 ;  /* 0x0000004dff3e723e */ /* 0x000fe200020004ff */
[--C-:B------:R-:W-:Y:S01]  /*8110*/  HADD2.F32 R53, -RZ, R54.reuse.H0_H0 ;  /* 0x20000036ff357230 */ /* 0x100fe20000004100 */
[----:B------:R-:W-:Y:S01]  /*8120*/  F2FP.F16.E5M2.UNPACK_B R66, R78 ;  /* 0x0000004eff42723e */ /* 0x000fe200020004ff */
[----:B------:R-:W-:Y:S01]  /*8130*/  HADD2.F32 R54, -RZ, R54.H1_H1 ;  /* 0x30000036ff367230 */ /* 0x000fe20000004100 */
[----:B------:R-:W-:Y:S01]  /*8140*/  F2FP.F16.E5M2.UNPACK_B R70, R79 ;  /* 0x0000004fff46723e */ /* 0x000fe200020004ff */
[--C-:B------:R-:W-:Y:S01]  /*8150*/  HADD2.F32 R57, -RZ, R58.reuse.H0_H0 ;  /* 0x2000003aff397230 */ /* 0x100fe20000004100 */
[----:B------:R-:W-:Y:S01]  /*8160*/  F2FP.F16.E5M2.UNPACK_B R56, R75.H1 ;  /* 0x0000004bff38723e */ /* 0x000fe200030004ff */
[----:B------:R-:W-:Y:S01]  /*8170*/  HADD2.F32 R58, -RZ, R58.H1_H1 ;  /* 0x3000003aff3a7230 */ /* 0x000fe20000004100 */
[----:B------:R-:W-:Y:S01]  /*8180*/  F2FP.F16.E5M2.UNPACK_B R60, R76.H1 ;  /* 0x0000004cff3c723e */ /* 0x000fe200030004ff */
[--C-:B------:R-:W-:Y:S01]  /*8190*/  HADD2.F32 R61, -RZ, R62.reuse.H0_H0 ;  /* 0x2000003eff3d7230 */ /* 0x100fe20000004100 */
[----:B------:R-:W-:Y:S01]  /*81a0*/  F2FP.F16.E5M2.UNPACK_B R64, R77.H1 ;  /* 0x0000004dff40723e */ /* 0x000fe200030004ff */
[----:B------:R-:W-:Y:S01]  /*81b0*/  HADD2.F32 R62, -RZ, R62.H1_H1 ;  /* 0x3000003eff3e7230 */ /* 0x000fe20000004100 */
[----:B------:R-:W-:Y:S01]  /*81c0*/  F2FP.F16.E5M2.UNPACK_B R68, R78.H1 ;  /* 0x0000004eff44723e */ /* 0x000fe200030004ff */
        /* <DEDUP_REMOVED lines=112> */
[----:B------:R-:W-:Y:S02]  /*88d0*/  UIADD3 UR4, UPT, UPT, UR44, 0x4200, URZ ;  /* 0x000042002c047890 */ /* 0x000fe4000fffe0ff */
[----:B------:R-:W-:Y:S01]  /*88e0*/  UIADD3 UR9, UPT, UPT, UR49, 0x80, URZ ;  /* 0x0000008031097890 */ /* 0x000fe2000fffe0ff */
[----:B------:R-:W-:Y:S01]  /*88f0*/  UMOV UR10, UR50 ;  /* 0x00000032000a7c82 */ /* 0x000fe20008000000 */
[----:B------:R-:W-:Y:S02]  /*8900*/  UMOV UR11, UR36 ;  /* 0x00000024000b7c82 */ /* 0x000fe40008000000 */
        /* <DEDUP_REMOVED lines=8> */
.L_x_123:
[----:B------:R-:W-:Y:S05]  /*8990*/  BSYNC.RECONVERGENT B0 ;  /* 0x0000000000007941 */ /* 0x000fea0003800200 */
.L_x_122:
        /* <DEDUP_REMOVED lines=16> */
.L_x_127:
[----:B------:R-:W-:Y:S05]  /*8aa0*/  BSYNC B0 ;  /* 0x0000000000007941 */ /* 0x000fea0003800000 */
.L_x_126:
        /* <DEDUP_REMOVED lines=17> */
.L_x_125:
[----:B------:R-:W-:Y:S05]  /*8bc0*/  BSYNC B1 ;  /* 0x0000000000017941 */ /* 0x000fea0003800000 */
.L_x_124:
        /* <DEDUP_REMOVED lines=21> */
.L_x_129:
[----:B------:R-:W-:Y:S01]  /*8d20*/  ISETP.NE.AND P0, PT, R97, RZ, PT ;  /* 0x000000ff6100720c */ /* 0x000fe20003f05270 */
[----:B------:R-:W-:Y:S05]  /*8d30*/  WARPSYNC.ALL ;  /* 0x0000000000007948 */ /* 0x000fea0003800000 */
[----:B------:R-:W-:Y:S01]  /*8d40*/  R2UR UR4, R39 ;  /* 0x00000000270472ca */ /* 0x000fe200000e0000 */
[----:B------:R-:W2:Y:S01]  /*8d50*/  S2UR UR6, SR_CgaCtaId ;  /* 0x00000000000679c3 */ /* 0x000ea20000008800 */
[-C--:B------:R-:W-:Y:S01]  /*8d60*/  F2FP.F16.E5M2.UNPACK_B R42, R72.reuse ;  /* 0x00000048ff2a723e */ /* 0x080fe200020004ff */
[----:B------:R-:W-:Y:S01]  /*8d70*/  BSSY.RECONVERGENT B0, `(.L_x_130) ;  /* 0x000009b000007945 */ /* 0x000fe20003800200 */
[----:B------:R-:W-:Y:S02]  /*8d80*/  F2FP.F16.E5M2.UNPACK_B R72, R72.H1 ;  /* 0x00000048ff48723e */ /* 0x000fe400030004ff */
[-C--:B------:R-:W-:Y:S01]  /*8d90*/  F2FP.F16.E5M2.UNPACK_B R46, R73.reuse ;  /* 0x00000049ff2e723e */ /* 0x080fe200020004ff */
[--C-:B------:R-:W-:Y:S01]  /*8da0*/  HADD2.F32 R40, -RZ, R42.reuse.H0_H0 ;  /* 0x2000002aff287230 */ /* 0x100fe20000004100 */
[----:B------:R-:W-:Y:S01]  /*8db0*/  F2FP.F16.E5M2.UNPACK_B R73, R73.H1 ;  /* 0x00000049ff49723e */ /* 0x000fe200030004ff */
[----:B------:R-:W-:Y:S01]  /*8dc0*/  HADD2.F32 R42, -RZ, R42.H1_H1 ;  /* 0x3000002aff2a7230 */ /* 0x000fe20000004100 */
[-C--:B------:R-:W-:Y:S01]  /*8dd0*/  F2FP.F16.E5M2.UNPACK_B R50, R74.reuse ;  /* 0x0000004aff32723e */ /* 0x080fe200020004ff */
[----:B------:R-:W-:Y:S01]  /*8de0*/  HADD2.F32 R43, -RZ, R72.H0_H0 ;  /* 0x20000048ff2b7230 */ /* 0x000fe20000004100 */
[----:B------:R-:W-:Y:S01]  /*8df0*/  F2FP.F16.E5M2.UNPACK_B R74, R74.H1 ;  /* 0x0000004aff4a723e */ /* 0x000fe200030004ff */
[----:B------:R-:W-:Y:S01]  /*8e00*/  LDTM.16dp32bit_t0_t15.x32 R4, tmem[UR4+0xc0] ;  /* 0x0000c004000479ee */ /* 0x000fe20008a80000 */
[----:B------:R-:W3:Y:S01]  /*8e10*/  LDTM.16dp32bit_t16_t31.x32 R4, tmem[UR4+0xe0] ;  /* 0x0000e004000479ee */ /* 0x000ee20008aa0000 */
[----:B------:R-:W-:Y:S01]  /*8e20*/  NOP ;  /* 0x0000000000007918 */ /* 0x000fe20000000000 */
[--C-:B------:R-:W-:Y:S01]  /*8e30*/  HADD2.F32 R45, -RZ, R46.reuse.H0_H0 ;  /* 0x2000002eff2d7230 */ /* 0x100fe20000004100 */
[----:B------:R-:W-:Y:S01]  /*8e40*/  R2UR UR5, R71 ;  /* 0x00000000470572ca */ /* 0x000fe200000e0000 */
[----:B------:R-:W-:Y:S01]  /*8e50*/  HADD2.F32 R46, -RZ, R46.H1_H1 ;  /* 0x3000002eff2e7230 */ /* 0x000fe20000004100 */
[----:B------:R-:W-:Y:S01]  /*8e60*/  F2FP.F16.E5M2.UNPACK_B R54, R75 ;  /* 0x0000004bff36723e */ /* 0x000fe200020004ff */
        /* <DEDUP_REMOVED lines=10> */
[----:B------:R-:W-:Y:S01]  /*8f10*/  UIADD3 UR4, UPT, UPT, UR5, 0xe0, URZ ;  /* 0x000000e005047890 */ /* 0x000fe2000fffe0ff */
[----:B------:R-:W-:Y:S01]  /*8f20*/  HADD2.F32 R59, -RZ, R58.H1_H1 ;  /* 0x3000003aff3b7230 */ /* 0x000fe20000004100 */
[----:B------:R-:W-:Y:S01]  /*8f30*/  F2FP.F16.E5M2.UNPACK_B R76, R76.H1 ;  /* 0x0000004cff4c723e */ /* 0x000fe200030004ff */
[--C-:B------:R-:W-:Y:S01]  /*8f40*/  HADD2.F32 R60, -RZ, R62.reuse.H0_H0 ;  /* 0x2000003eff3c7230 */ /* 0x100fe20000004100 */
[----:B------:R-:W-:Y:S01]  /*8f50*/  F2FP.F16.E5M2.UNPACK_B R77, R77.H1 ;  /* 0x0000004dff4d723e */ /* 0x000fe200030004ff */
[----:B------:R-:W-:Y:S01]  /*8f60*/  HADD2.F32 R63, -RZ, R62.H1_H1 ;  /* 0x3000003eff3f7230 */ /* 0x000fe20000004100 */
[----:B------:R-:W-:Y:S01]  /*8f70*/  F2FP.F16.E5M2.UNPACK_B R78, R78.H1 ;  /* 0x0000004eff4e723e */ /* 0x000fe200030004ff */
[--C-:B------:R-:W-:Y:S01]  /*8f80*/  HADD2.F32 R64, -RZ, R66.reuse.H0_H0 ;  /* 0x20000042ff407230 */ /* 0x100fe20000004100 */
[----:B--2---:R-:W-:Y:S01]  /*8f90*/  UPRMT UR4, UR6, 0x654, UR4 ;  /* 0x0000065406047896 */ /* 0x004fe20008000004 */
        /* <DEDUP_REMOVED lines=8> */
[----:B------:R-:W-:Y:S01]  /*9020*/  SYNCS.ARRIVE.TRANS64.RED.A1T0 RZ, [UR4], RZ ;  /* 0x000000ffffff79a7 */ /* 0x000fe20008100404 */
[C---:B------:R-:W-:Y:S01]  /*9030*/  FMUL R16, R38.reuse, R16 ;  /* 0x0000001026107220 */ /* 0x040fe20000400000 */
[C---:B------:R-:W-:Y:S01]  /*9040*/  FMUL R17, R38.reuse, R17 ;  /* 0x0000001126117220 */ /* 0x040fe20000400000 */
[C---:B------:R-:W-:Y:S01]  /*9050*/  FMUL R0, R38.reuse, R20 ;  /* 0x0000001426007220 */ /* 0x040fe20000400000 */
[C---:B------:R-:W-:Y:S01]  /*9060*/  FMUL R2, R38.reuse, R21 ;  /* 0x0000001526027220 */ /* 0x040fe20000400000 */
[C---:B------:R-:W-:Y:S01]  /*9070*/  FMUL R20, R38.reuse, R25 ;  /* 0x0000001926147220 */ /* 0x040fe20000400000 */
[----:B------:R-:W-:Y:S02]  /*9080*/  HADD2.F32 R67, -RZ, R66.H1_H1 ;  /* 0x30000042ff437230 */ /* 0x000fe40000004100 */
[C---:B------:R-:W-:Y:S01]  /*9090*/  FMUL R6, R38.reuse, R6 ;  /* 0x0000000626067220 */ /* 0x040fe20000400000 */
[----:B------:R-:W-:Y:S02]  /*90a0*/  HADD2.F32 R44, -RZ, R72.H1_H1 ;  /* 0x30000048ff2c7230 */ /* 0x000fe40000004100 */
[C---:B------:R-:W-:Y:S01]  /*90b0*/  FMUL R7, R38.reuse, R7 ;  /* 0x0000000726077220 */ /* 0x040fe20000400000 */
[--C-:B------:R-:W-:Y:S02]  /*90c0*/  HADD2.F32 R47, -RZ, R73.reuse.H0_H0 ;  /* 0x20000049ff2f7230 */ /* 0x100fe40000004100 */
[C---:B------:R-:W-:Y:S01]  /*90d0*/  FFMA R6, R41.reuse, R43, R6 ;  /* 0x0000002b29067223 */ /* 0x040fe20000000006 */
[--C-:B------:R-:W-:Y:S02]  /*90e0*/  HADD2.F32 R40, -RZ, R68.reuse.H0_H0 ;  /* 0x20000044ff287230 */ /* 0x100fe40000004100 */
[C---:B------:R-:W-:Y:S01]  /*90f0*/  FFMA R7, R41.reuse, R44, R7 ;  /* 0x0000002c29077223 */ /* 0x040fe20000000007 */
[C---:B------:R-:W-:Y:S01]  /*9100*/  FFMA R8, R41.reuse, R45, R8 ;  /* 0x0000002d29087223 */ /* 0x040fe20000000008 */
[----:B------:R-:W-:Y:S01]  /*9110*/  FFMA R9, R41, R46, R9 ;  /* 0x0000002e29097223 */ /* 0x000fe20000000009 */
[----:B------:R-:W-:Y:S02]  /*9120*/  HADD2.F32 R43, -RZ, R68.H1_H1 ;  /* 0x30000044ff2b7230 */ /* 0x000fe40000004100 */
[C---:B------:R-:W-:Y:S01]  /*9130*/  FMUL R10, R38.reuse, R10 ;  /* 0x0000000a260a7220 */ /* 0x040fe20000400000 */
[----:B------:R-:W-:Y:S01]  /*9140*/  HADD2.F32 R48, -RZ, R73.H1_H1 ;  /* 0x30000049ff307230 */ /* 0x000fe20000004100 */
[----:B------:R-:W-:Y:S01]  /*9150*/  F2FP.SATFINITE.E5M2.F32.PACK_AB_MERGE_C R100, R7, R6, RZ ;  /* 0x000000060764723e */ /* 0x000fe200048060ff */
[C---:B------:R-:W-:Y:S01]  /*9160*/  FMUL R7, R38.reuse, R24 ;  /* 0x0000001826077220 */ /* 0x040fe20000400000 */
[----:B------:R-:W-:Y:S01]  /*9170*/  FFMA R10, R41, R47, R10 ;  /* 0x0000002f290a7223 */ /* 0x000fe2000000000a */
[C---:B------:R-:W-:Y:S01]  /*9180*/  FMUL R24, R38.reuse, R29 ;  /* 0x0000001d26187220 */ /* 0x040fe20000400000 */
[----:B------:R-:W-:Y:S01]  /*9190*/  F2FP.SATFINITE.E5M2.F32.PACK_AB_MERGE_C R100, R5, R4, R100 ;  /* 0x000000040564723e */ /* 0x000fe20004806064 */
[C---:B------:R-:W-:Y:S01]  /*91a0*/  FMUL R11, R38.reuse, R11 ;  /* 0x0000000b260b7220 */ /* 0x040fe20000400000 */
[--C-:B------:R-:W-:Y:S02]  /*91b0*/  HADD2.F32 R51, -RZ, R74.reuse.H0_H0 ;  /* 0x2000004aff337230 */ /* 0x100fe40000004100 */
[C---:B------:R-:W-:Y:S01]  /*91c0*/  FMUL R14, R38.reuse, R14 ;  /* 0x0000000e260e7220 */ /* 0x040fe20000400000 */
[----:B------:R-:W-:Y:S02]  /*91d0*/  HADD2.F32 R52, -RZ, R74.H1_H1 ;  /* 0x3000004aff347230 */ /* 0x000fe40000004100 */
[C---:B------:R-:W-:Y:S01]  /*91e0*/  FFMA R11, R41.reuse, R48, R11 ;  /* 0x00000030290b7223 */ /* 0x040fe2000000000b */
[C---:B------:R-:W-:Y:S01]  /*91f0*/  FFMA R12, R41.reuse, R49, R12 ;  /* 0x00000031290c7223 */ /* 0x040fe2000000000c */
[C---:B------:R-:W-:Y:S01]  /*9200*/  FFMA R13, R41.reuse, R50, R13 ;  /* 0x00000032290d7223 */ /* 0x040fe2000000000d */
[----:B------:R-:W-:Y:S01]  /*9210*/  FFMA R14, R41, R51, R14 ;  /* 0x00000033290e7223 */ /* 0x000fe2000000000e */
[C---:B------:R-:W-:Y:S01]  /*9220*/  FMUL R15, R38.reuse, R15 ;  /* 0x0000000f260f7220 */ /* 0x040fe20000400000 */
[--C-:B------:R-:W-:Y:S01]  /*9230*/  HADD2.F32 R55, -RZ, R75.reuse.H0_H0 ;  /* 0x2000004bff377230 */ /* 0x100fe20000004100 */
[----:B------:R-:W-:Y:S01]  /*9240*/  F2FP.SATFINITE.E5M2.F32.PACK_AB_MERGE_C R101, R11, R10, RZ ;  /* 0x0000000a0b65723e */ /* 0x000fe200048060ff */
[----:B------:R-:W-:Y:S02]  /*9250*/  HADD2.F32 R56, -RZ, R75.H1_H1 ;  /* 0x3000004bff387230 */ /* 0x000fe40000004100 */
[C---:B------:R-:W-:Y:S01]  /*9260*/  FFMA R15, R41.reuse, R52, R15 ;  /* 0x00000034290f7223 */ /* 0x040fe2000000000f */
[----:B------:R-:W-:Y:S01]  /*9270*/  FFMA R16, R41, R53, R16 ;  /* 0x0000003529107223 */ /* 0x000fe20000000010 */
[----:B------:R-:W-:Y:S01]  /*9280*/  F2FP.SATFINITE.E5M2.F32.PACK_AB_MERGE_C R101, R9, R8, R101 ;  /* 0x000000080965723e */ /* 0x000fe20004806065 */
[----:B------:R-:W-:Y:S01]  /*9290*/  FFMA R17, R41, R54, R17 ;  /* 0x0000003629117223 */ /* 0x000fe20000000011 */
[C---:B------:R-:W-:Y:S01]  /*92a0*/  FMUL R18, R38.reuse, R18 ;  /* 0x0000001226127220 */ /* 0x040fe20000400000 */
[----:B------:R-:W-:Y:S01]  /*92b0*/  F2FP.SATFINITE.E5M2.F32.PACK_AB_MERGE_C R102, R15, R14, RZ ;  /* 0x0000000e0f66723e */ /* 0x000fe200048060ff */
[C---:B------:R-:W-:Y:S01]  /*92c0*/  FMUL R19, R38.reuse, R19 ;  /* 0x0000001326137220 */ /* 0x040fe20000400000 */
[--C-:B------:R-:W-:Y:S02]  /*92d0*/  HADD2.F32 R58, -RZ, R76.reuse.H0_H0 ;  /* 0x2000004cff3a7230 */ /* 0x100fe40000004100 */
[----:B------:R-:W-:Y:S01]  /*92e0*/  FFMA R18, R41, R55, R18 ;  /* 0x0000003729127223 */ /* 0x000fe20000000012 */
[----:B------:R-:W-:Y:S01]  /*92f0*/  F2FP.SATFINITE.E5M2.F32.PACK_AB_MERGE_C R102, R13, R12, R102 ;  /* 0x0000000c0d66723e */ /* 0x000fe20004806066 */
[C---:B------:R-:W-:Y:S01]  /*9300*/  FFMA R19, R41.reuse, R56, R19 ;  /* 0x0000003829137223 */ /* 0x040fe20000000013 */
[----:B------:R-:W-:Y:S02]  /*9310*/  HADD2.F32 R61, -RZ, R76.H1_H1 ;  /* 0x3000004cff3d7230 */ /* 0x000fe40000004100 */
[C---:B------:R-:W-:Y:S01]  /*9320*/  FMUL R3, R38.reuse, R22 ;  /* 0x0000001626037220 */ /* 0x040fe20000400000 */
        /* <DEDUP_REMOVED lines=10> */
[C---:B------:R-:W-:Y:S01]  /*93d0*/  FMUL R23, R38.reuse, R28 ;  /* 0x0000001c26177220 */ /* 0x040fe20000400000 */
[----:B------:R-:W-:Y:S01]  /*93e0*/  F2FP.F16.E5M2.UNPACK_B R79, R79.H1 ;  /* 0x0000004fff4f723e */ /* 0x000fe200030004ff */
        /* <DEDUP_REMOVED lines=9> */
[C---:B------:R-:W-:Y:S01]  /*9480*/  FFMA R24, R41.reuse, R67, R24 ;  /* 0x0000004329187223 */ /* 0x040fe20000000018 */
[C---:B------:R-:W-:Y:S01]  /*9490*/  FMUL R28, R38.reuse, R33 ;  /* 0x00000021261c7220 */ /* 0x040fe20000400000 */
[--C-:B------:R-:W-:Y:S02]  /*94a0*/  HADD2.F32 R42, -RZ, R79.reuse.H0_H0 ;  /* 0x2000004fff2a7230 */ /* 0x100fe40000004100 */
[C---:B------:R-:W-:Y:S01]  /*94b0*/  FFMA R25, R41.reuse, R66, R25 ;  /* 0x0000004229197223 */ /* 0x040fe20000000019 */
[----:B------:R-:W-:Y:S02]  /*94c0*/  HADD2.F32 R71, -RZ, R79.H1_H1 ;  /* 0x3000004fff477230 */ /* 0x000fe40000004100 */
[C---:B------:R-:W-:Y:S01]  /*94d0*/  FMUL R29, R38.reuse, R34 ;  /* 0x00000022261d7220 */ /* 0x040fe20000400000 */
        /* <DEDUP_REMOVED lines=9> */
[----:B-1----:R-:W-:Y:S01]  /*9570*/  F2FP.SATFINITE.E5M2.F32.PACK_AB_MERGE_C R105, R22, R21, RZ ;  /* 0x000000151669723e */ /* 0x002fe200048060ff */
[----:B------:R1:W-:Y:S01]  /*9580*/  STS.128 [R84+UR44+0x5200], R100 ;  /* 0x0052006454007988 */ /* 0x0003e20008000c2c */
[----:B------:R-:W-:Y:S02]  /*9590*/  F2FP.SATFINITE.E5M2.F32.PACK_AB_MERGE_C R64, R26, R25, RZ ;  /* 0x000000191a40723e */ /* 0x000fe400048060ff */
[----:B------:R-:W-:Y:S02]  /*95a0*/  F2FP.SATFINITE.E5M2.F32.PACK_AB_MERGE_C R67, R30, R29, RZ ;  /* 0x0000001d1e43723e */ /* 0x000fe400048060ff */
[----:B------:R-:W-:Y:S02]  /*95b0*/  F2FP.SATFINITE.E5M2.F32.PACK_AB_MERGE_C R104, R2, R0, R3 ;  /* 0x000000000268723e */ /* 0x000fe40004806003 */
[----:B------:R-:W-:Y:S02]  /*95c0*/  F2FP.SATFINITE.E5M2.F32.PACK_AB_MERGE_C R105, R20, R7, R105 ;  /* 0x000000071469723e */ /* 0x000fe40004806069 */
[----:B------:R-:W-:Y:S02]  /*95d0*/  F2FP.SATFINITE.E5M2.F32.PACK_AB_MERGE_C R106, R24, R23, R64 ;  /* 0x00000017186a723e */ /* 0x000fe40004806040 */
[----:B------:R-:W-:Y:S02]  /*95e0*/  F2FP.SATFINITE.E5M2.F32.PACK_AB_MERGE_C R107, R28, R27, R67 ;  /* 0x0000001b1c6b723e */ /* 0x000fe40004806043 */
[----:B------:R-:W-:Y:S03]  /*95f0*/  IADD3 R36, PT, PT, R36, 0x1, RZ ;  /* 0x0000000124247810 */ /* 0x000fe60007ffe0ff */
        /* <DEDUP_REMOVED lines=18> */
.L_x_131:
[----:B------:R-:W-:Y:S05]  /*9720*/  BSYNC.RECONVERGENT B0 ;  /* 0x0000000000007941 */ /* 0x000fea0003800200 */
.L_x_130:
[----:B------:R-:W-:Y:S01]  /*9730*/  R2UR UR4, R87 ;  /* 0x00000000570472ca */ /* 0x000fe200000e0000 */
[----:B------:R-:W-:Y:S01]  /*9740*/  BAR.SYNC.DEFER_BLOCKING 0x1, 0x80 ;  /* 0x0042000000007b1d */ /* 0x000fe20000010000 */
[C---:B------:R-:W-:Y:S01]  /*9750*/  ISETP.NE.AND P0, PT, R89.reuse, 0x2, PT ;  /* 0x000000025900780c */ /* 0x040fe20003f05270 */
[----:B------:R-:W-:Y:S01]  /*9760*/  UISETP.NE.AND UP0, UPT, UR45, URZ, UPT ;  /* 0x000000ff2d00728c */ /* 0x000fe2000bf05270 */
[----:B------:R-:W-:Y:S01]  /*9770*/  ISETP.NE.AND P1, PT, R36, 0x4, PT ;  /* 0x000000042400780c */ /* 0x000fe20003f25270 */
[----:B------:R-:W-:Y:S01]  /*9780*/  UIADD3 UR31, UPT, UPT, UR37, UR59, URZ ;  /* 0x0000003b251f7290 */ /* 0x000fe2000fffe0ff */
[----:B------:R-:W-:Y:S02]  /*9790*/  SEL R5, RZ, 0x1, P0 ;  /* 0x00000001ff057807 */ /* 0x000fe40000000000 */
[----:B------:R-:W-:Y:S02]  /*97a0*/  SEL R3, RZ, 0x1, P1 ;  /* 0x00000001ff037807 */ /* 0x000fe40000800000 */
[----:B------:R-:W-:Y:S02]  /*97b0*/  LOP3.LUT R92, R92, R5, RZ, 0x3c, !PT ;  /* 0x000000055c5c7212 */ /* 0x000fe400078e3cff */
[----:B------:R-:W-:Y:S01]  /*97c0*/  LOP3.LUT R94, R94, R3, RZ, 0x3c, !PT ;  /* 0x000000035e5e7212 */ /* 0x000fe200078e3cff */
[----:B------:R-:W-:Y:S01]  /*97d0*/  UIADD3 UR30, UPT, UPT, UR38, UR4, URZ ;  /* 0x00000004261e7290 */ /* 0x000fe2000fffe0ff */
[----:B------:R-:W-:Y:S02]  /*97e0*/  SEL R89, R89, RZ, P0 ;  /* 0x000000ff59597207 */ /* 0x000fe40000000000 */
[----:B------:R-:W-:Y:S01]  /*97f0*/  SEL R36, R36, RZ, P1 ;  /* 0x000000ff24247207 */ /* 0x000fe20000800000 */
[----:B------:R-:W-:Y:S01]  /*9800*/  UMOV UR36, UR58 ;  /* 0x0000003a00247c82 */ /* 0x000fe20008000000 */
[----:B------:R-:W-:Y:S07]  /*9810*/  BRA.U UP0, `(.L_x_132) ;  /* 0xffffffb900e07547 */ /* 0x000fee000b83ffff */
[----:B------:R-:W-:Y:S05]  /*9820*/  EXIT ;  /* 0x000000000000794d */ /* 0x000fea0003800000 */
.L_x_24:
[----:B-1----:R1:W3:Y:S02]  /*9830*/  SYNCS.PHASECHK.TRANS64.TRYWAIT P0, [R0+URZ+0x110], R3 ;  /* 0x00011003000075a7 */ /* 0x0022e400080011ff */
[----:B---3--:R-:W-:Y:S05]  /*9840*/  @!P0 NANOSLEEP.SYNCS 0x989680 ;  /* 0x009896800000895d */ /* 0x008fea0003900000 */
[----:B------:R-:W3:Y:S02]  /*9850*/  @!P0 SYNCS.PHASECHK.TRANS64 P0, [R0+URZ+0x110], R3 ;  /* 0x00011003000085a7 */ /* 0x000ee400080010ff */
[----:B---3--:R-:W-:Y:S05]  /*9860*/  @!P0 BRA `(.L_x_24) ;  /* 0xfffffffc00f08947 */ /* 0x008fea000383ffff */
[----:B------:R-:W-:Y:S05]  /*9870*/  BRA `(.L_x_133) ;  /* 0xffffff8000107947 */ /* 0x000fea000383ffff */
.L_x_27:
[----:B-1----:R-:W-:-:S07]  /*9880*/  MOV R0, UR33 ;  /* 0x0000002100007c02 */ /* 0x002fce0008000f00 */
.L_x_134:
[----:B-1----:R1:W3:Y:S02]  /*9890*/  SYNCS.PHASECHK.TRANS64.TRYWAIT P0, [R0+URZ+0x28], R3 ;  /* 0x00002803000075a7 */ /* 0x0022e400080011ff */
[----:B---3--:R-:W-:Y:S05]  /*98a0*/  @!P0 NANOSLEEP.SYNCS 0x989680 ;  /* 0x009896800000895d */ /* 0x008fea0003900000 */
[----:B------:R-:W3:Y:S02]  /*98b0*/  @!P0 SYNCS.PHASECHK.TRANS64 P0, [R0+URZ+0x28], R3 ;  /* 0x00002803000085a7 */ /* 0x000ee400080010ff */
[----:B---3--:R-:W-:Y:S05]  /*98c0*/  @!P0 BRA `(.L_x_134) ;  /* 0xfffffffc00f08947 */ /* 0x008fea000383ffff */
[----:B------:R-:W-:Y:S05]  /*98d0*/  BRA `(.L_x_26) ;  /* 0xffffff8000507947 */ /* 0x000fea000383ffff */
.L_x_34:
[----:B-1----:R-:W-:-:S07]  /*98e0*/  MOV R0, UR9 ;  /* 0x0000000900007c02 */ /* 0x002fce0008000f00 */
.L_x_135:
[----:B-1----:R1:W3:Y:S02]  /*98f0*/  SYNCS.PHASECHK.TRANS64.TRYWAIT P0, [R0+URZ+0x28], R3 ;  /* 0x00002803000075a7 */ /* 0x0022e400080011ff */
[----:B---3--:R-:W-:Y:S05]  /*9900*/  @!P0 NANOSLEEP.SYNCS 0x989680 ;  /* 0x009896800000895d */ /* 0x008fea0003900000 */
[----:B------:R-:W3:Y:S02]  /*9910*/  @!P0 SYNCS.PHASECHK.TRANS64 P0, [R0+URZ+0x28], R3 ;  /* 0x00002803000085a7 */ /* 0x000ee400080010ff */
[----:B---3--:R-:W-:Y:S05]  /*9920*/  @!P0 BRA `(.L_x_135) ;  /* 0xfffffffc00f08947 */ /* 0x008fea000383ffff */
[----:B------:R-:W-:Y:S05]  /*9930*/  BRA `(.L_x_33) ;  /* 0xffffff84000c7947 */ /* 0x000fea000383ffff */
.L_x_39:
[----:B-1----:R1:W3:Y:S02]  /*9940*/  SYNCS.PHASECHK.TRANS64.TRYWAIT P0, [R3+URZ+0xa0], R0 ;  /* 0x0000a000030075a7 */ /* 0x0022e400080011ff */
[----:B---3--:R-:W-:Y:S05]  /*9950*/  @!P0 NANOSLEEP.SYNCS 0x989680 ;  /* 0x009896800000895d */ /* 0x008fea0003900000 */
[----:B------:R-:W3:Y:S02]  /*9960*/  @!P0 SYNCS.PHASECHK.TRANS64 P0, [R3+URZ+0xa0], R0 ;  /* 0x0000a000030085a7 */ /* 0x000ee400080010ff */
[----:B---3--:R-:W-:Y:S05]  /*9970*/  @!P0 BRA `(.L_x_39) ;  /* 0xfffffffc00f08947 */ /* 0x008fea000383ffff */
[----:B------:R-:W-:Y:S05]  /*9980*/  BRA `(.L_x_136) ;  /* 0xffffff8400ac7947 */ /* 0x000fea000383ffff */
.L_x_43:
[----:B-1----:R-:W-:-:S07]  /*9990*/  MOV R0, UR4 ;  /* 0x0000000400007c02 */ /* 0x002fce0008000f00 */
.L_x_137:
[----:B-1----:R1:W3:Y:S02]  /*99a0*/  SYNCS.PHASECHK.TRANS64.TRYWAIT P0, [R0+URZ], R3 ;  /* 0x00000003000075a7 */ /* 0x0022e400080011ff */
[----:B---3--:R-:W-:Y:S05]  /*99b0*/  @!P0 NANOSLEEP.SYNCS 0x989680 ;  /* 0x009896800000895d */ /* 0x008fea0003900000 */
[----:B------:R-:W3:Y:S02]  /*99c0*/  @!P0 SYNCS.PHASECHK.TRANS64 P0, [R0+URZ], R3 ;  /* 0x00000003000085a7 */ /* 0x000ee400080010ff */
[----:B---3--:R-:W-:Y:S05]  /*99d0*/  @!P0 BRA `(.L_x_137) ;  /* 0xfffffffc00f08947 */ /* 0x008fea000383ffff */
[----:B------:R-:W-:Y:S05]  /*99e0*/  BRA `(.L_x_138) ;  /* 0xffffff8c00547947 */ /* 0x000fea000383ffff */
.L_x_44:
[----:B------:R-:W-:-:S07]  /*99f0*/  MOV R0, UR5 ;  /* 0x0000000500007c02 */ /* 0x000fce0008000f00 */
.L_x_139:
[----:B-1----:R1:W3:Y:S02]  /*9a00*/  SYNCS.PHASECHK.TRANS64.TRYWAIT P0, [R0+URZ], R3 ;  /* 0x00000003000075a7 */ /* 0x0022e400080011ff */
[----:B---3--:R-:W-:Y:S05]  /*9a10*/  @!P0 NANOSLEEP.SYNCS 0x989680 ;  /* 0x009896800000895d */ /* 0x008fea0003900000 */
[----:B------:R-:W3:Y:S02]  /*9a20*/  @!P0 SYNCS.PHASECHK.TRANS64 P0, [R0+URZ], R3 ;  /* 0x00000003000085a7 */ /* 0x000ee400080010ff */
[----:B---3--:R-:W-:Y:S05]  /*9a30*/  @!P0 BRA `(.L_x_139) ;  /* 0xfffffffc00f08947 */ /* 0x008fea000383ffff */
[----:B------:R-:W-:Y:S05]  /*9a40*/  BRA `(.L_x_140) ;  /* 0xffffff8c00607947 */ /* 0x000fea000383ffff */
.L_x_45:
[----:B------:R-:W-:-:S07]  /*9a50*/  MOV R0, UR5 ;  /* 0x0000000500007c02 */ /* 0x000fce0008000f00 */
.L_x_141:
[----:B-1----:R1:W3:Y:S02]  /*9a60*/  SYNCS.PHASECHK.TRANS64.TRYWAIT P0, [R0+URZ], R3 ;  /* 0x00000003000075a7 */ /* 0x0022e400080011ff */
[----:B---3--:R-:W-:Y:S05]  /*9a70*/  @!P0 NANOSLEEP.SYNCS 0x989680 ;  /* 0x009896800000895d */ /* 0x008fea0003900000 */
[----:B------:R-:W3:Y:S02]  /*9a80*/  @!P0 SYNCS.PHASECHK.TRANS64 P0, [R0+URZ], R3 ;  /* 0x00000003000085a7 */ /* 0x000ee400080010ff */
[----:B---3--:R-:W-:Y:S05]  /*9a90*/  @!P0 BRA `(.L_x_141) ;  /* 0xfffffffc00f08947 */ /* 0x008fea000383ffff */
[----:B------:R-:W-:Y:S05]  /*9aa0*/  BRA `(.L_x_142) ;  /* 0xffffff8c006c7947 */ /* 0x000fea000383ffff */
.L_x_46:
[----:B------:R-:W-:-:S07]  /*9ab0*/  MOV R0, UR5 ;  /* 0x0000000500007c02 */ /* 0x000fce0008000f00 */
.L_x_143:
[----:B-1----:R1:W3:Y:S02]  /*9ac0*/  SYNCS.PHASECHK.TRANS64.TRYWAIT P0, [R0+URZ], R3 ;  /* 0x00000003000075a7 */ /* 0x0022e400080011ff */
[----:B---3--:R-:W-:Y:S05]  /*9ad0*/  @!P0 NANOSLEEP.SYNCS 0x989680 ;  /* 0x009896800000895d */ /* 0x008fea0003900000 */
[----:B------:R-:W3:Y:S02]  /*9ae0*/  @!P0 SYNCS.PHASECHK.TRANS64 P0, [R0+URZ], R3 ;  /* 0x00000003000085a7 */ /* 0x000ee400080010ff */
[----:B---3--:R-:W-:Y:S05]  /*9af0*/  @!P0 BRA `(.L_x_143) ;  /* 0xfffffffc00f08947 */ /* 0x008fea000383ffff */
[----:B------:R-:W-:Y:S05]  /*9b00*/  BRA `(.L_x_144) ;  /* 0xffffff8c00787947 */ /* 0x000fea000383ffff */
.L_x_49:
[----:B--2---:R2:W3:Y:S02]  /*9b10*/  SYNCS.PHASECHK.TRANS64.TRYWAIT P0, [R2+URZ+0x100], R5 ;  /* 0x00010005020075a7 */ /* 0x0044e400080011ff */
[----:B---3--:R-:W-:Y:S05]  /*9b20*/  @!P0 NANOSLEEP.SYNCS 0x989680 ;  /* 0x009896800000895d */ /* 0x008fea0003900000 */
[----:B------:R-:W3:Y:S02]  /*9b30*/  @!P0 SYNCS.PHASECHK.TRANS64 P0, [R2+URZ+0x100], R5 ;  /* 0x00010005020085a7 */ /* 0x000ee400080010ff */
[----:B---3--:R-:W-:Y:S05]  /*9b40*/  @!P0 BRA `(.L_x_49) ;  /* 0xfffffffc00f08947 */ /* 0x008fea000383ffff */
[----:B------:R-:W-:Y:S05]  /*9b50*/  BRA `(.L_x_145) ;  /* 0xffffff8c00dc7947 */ /* 0x000fea000383ffff */
.L_x_50:
[----:B------:R-:W-:-:S07]  /*9b60*/  MOV R2, UR4 ;  /* 0x0000000400027c02 */ /* 0x000fce0008000f00 */
.L_x_146:
[----:B--2---:R2:W3:Y:S02]  /*9b70*/  SYNCS.PHASECHK.TRANS64.TRYWAIT P0, [R2+URZ+0xb0], R5 ;  /* 0x0000b005020075a7 */ /* 0x0044e400080011ff */
[----:B---3--:R-:W-:Y:S05]  /*9b80*/  @!P0 NANOSLEEP.SYNCS 0x989680 ;  /* 0x009896800000895d */ /* 0x008fea0003900000 */
[----:B------:R-:W3:Y:S02]  /*9b90*/  @!P0 SYNCS.PHASECHK.TRANS64 P0, [R2+URZ+0xb0], R5 ;  /* 0x0000b005020085a7 */ /* 0x000ee400080010ff */
[----:B---3--:R-:W-:Y:S05]  /*9ba0*/  @!P0 BRA `(.L_x_146) ;  /* 0xfffffffc00f08947 */ /* 0x008fea000383ffff */
[----:B------:R-:W-:Y:S05]  /*9bb0*/  BRA `(.L_x_147) ;  /* 0xffffff8c00ec7947 */ /* 0x000fea000383ffff */
.L_x_51:
[----:B--2---:R2:W3:Y:S02]  /*9bc0*/  SYNCS.PHASECHK.TRANS64.TRYWAIT P1, [R2+URZ+0xa0], R5 ;  /* 0x0000a005020075a7 */ /* 0x0044e400080211ff */
[----:B---3--:R-:W-:Y:S05]  /*9bd0*/  @!P1 NANOSLEEP.SYNCS 0x989680 ;  /* 0x009896800000995d */ /* 0x008fea0003900000 */
[----:B------:R-:W3:Y:S02]  /*9be0*/  @!P1 SYNCS.PHASECHK.TRANS64 P1, [R2+URZ+0xa0], R5 ;  /* 0x0000a005020095a7 */ /* 0x000ee400080210ff */
[----:B---3--:R-:W-:Y:S05]  /*9bf0*/  @!P1 BRA `(.L_x_51) ;  /* 0xfffffffc00f09947 */ /* 0x008fea000383ffff */
[----:B------:R-:W-:Y:S05]  /*9c00*/  BRA `(.L_x_148) ;  /* 0xffffff90001c7947 */ /* 0x000fea000383ffff */
.L_x_54:
[----:B------:R-:W-:-:S07]  /*9c10*/  MOV R0, UR4 ;  /* 0x0000000400007c02 */ /* 0x000fce0008000f00 */
.L_x_149:
[----:B--2---:R2:W3:Y:S02]  /*9c20*/  SYNCS.PHASECHK.TRANS64.TRYWAIT P0, [R0+URZ+0xb0], R3 ;  /* 0x0000b003000075a7 */ /* 0x0044e400080011ff */
[----:B---3--:R-:W-:Y:S05]  /*9c30*/  @!P0 NANOSLEEP.SYNCS 0x989680 ;  /* 0x009896800000895d */ /* 0x008fea0003900000 */
[----:B------:R-:W3:Y:S02]  /*9c40*/  @!P0 SYNCS.PHASECHK.TRANS64 P0, [R0+URZ+0xb0], R3 ;  /* 0x0000b003000085a7 */ /* 0x000ee400080010ff */
[----:B---3--:R-:W-:Y:S05]  /*9c50*/  @!P0 BRA `(.L_x_149) ;  /* 0xfffffffc00f08947 */ /* 0x008fea000383ffff */
[----:B------:R-:W-:Y:S05]  /*9c60*/  BRA `(.L_x_53) ;  /* 0xffffff9000707947 */ /* 0x000fea000383ffff */
.L_x_61:
[----:B-1----:R1:W2:Y:S02]  /*9c70*/  SYNCS.PHASECHK.TRANS64.TRYWAIT P1, [R0+URZ+0xa0], R5 ;  /* 0x0000a005000075a7 */ /* 0x0022a400080211ff */
[----:B--2---:R-:W-:Y:S05]  /*9c80*/  @!P1 NANOSLEEP.SYNCS 0x989680 ;  /* 0x009896800000995d */ /* 0x004fea0003900000 */
[----:B------:R-:W2:Y:S02]  /*9c90*/  @!P1 SYNCS.PHASECHK.TRANS64 P1, [R0+URZ+0xa0], R5 ;  /* 0x0000a005000095a7 */ /* 0x000ea400080210ff */
[----:B--2---:R-:W-:Y:S05]  /*9ca0*/  @!P1 BRA `(.L_x_61) ;  /* 0xfffffffc00f09947 */ /* 0x004fea000383ffff */
[----:B------:R-:W-:Y:S05]  /*9cb0*/  BRA `(.L_x_150) ;  /* 0xffffff9400e87947 */ /* 0x000fea000383ffff */
.L_x_62:
[----:B------:R-:W-:-:S07]  /*9cc0*/  MOV R3, UR31 ;  /* 0x0000001f00037c02 */ /* 0x000fce0008000f00 */
.L_x_151:
[----:B-1----:R1:W2:Y:S02]  /*9cd0*/  SYNCS.PHASECHK.TRANS64.TRYWAIT P0, [R3+URZ+0xe0], R0 ;  /* 0x0000e000030075a7 */ /* 0x0022a400080011ff */
[----:B--2---:R-:W-:Y:S05]  /*9ce0*/  @!P0 NANOSLEEP.SYNCS 0x989680 ;  /* 0x009896800000895d */ /* 0x004fea0003900000 */
[----:B------:R-:W2:Y:S02]  /*9cf0*/  @!P0 SYNCS.PHASECHK.TRANS64 P0, [R3+URZ+0xe0], R0 ;  /* 0x0000e000030085a7 */ /* 0x000ea400080010ff */
[----:B--2---:R-:W-:Y:S05]  /*9d00*/  @!P0 BRA `(.L_x_151) ;  /* 0xfffffffc00f08947 */ /* 0x004fea000383ffff */
[----:B------:R-:W-:Y:S05]  /*9d10*/  BRA `(.L_x_152) ;  /* 0xffffff9800387947 */ /* 0x000fea000383ffff */
.L_x_65:
[----:B------:R-:W-:Y:S07]  /*9d20*/  MOV R0, UR5 ;  /* 0x0000000500007c02 */ /* 0x000fee0008000f00 */
.L_x_153:
[----:B-1----:R1:W2:Y:S02]  /*9d30*/  SYNCS.PHASECHK.TRANS64.TRYWAIT P0, [R0+URZ], R3 ;  /* 0x00000003000075a7 */ /* 0x0022a400080011ff */
[----:B--2---:R-:W-:Y:S05]  /*9d40*/  @!P0 NANOSLEEP.SYNCS 0x989680 ;  /* 0x009896800000895d */ /* 0x004fea0003900000 */
[----:B------:R-:W2:Y:S02]  /*9d50*/  @!P0 SYNCS.PHASECHK.TRANS64 P0, [R0+URZ], R3 ;  /* 0x00000003000085a7 */ /* 0x000ea400080010ff */
[----:B--2---:R-:W-:Y:S05]  /*9d60*/  @!P0 BRA `(.L_x_153) ;  /* 0xfffffffc00f08947 */ /* 0x004fea000383ffff */
[----:B------:R-:W-:Y:S05]  /*9d70*/  BRA `(.L_x_64) ;  /* 0xffffff9800547947 */ /* 0x000fea000383ffff */
.L_x_68:
[----:B------:R-:W-:-:S07]  /*9d80*/  MOV R0, UR4 ;  /* 0x0000000400007c02 */ /* 0x000fce0008000f00 */
.L_x_154:
[----:B--2---:R2:W4:Y:S02]  /*9d90*/  SYNCS.PHASECHK.TRANS64.TRYWAIT P0, [R0+URZ], R3 ;  /* 0x00000003000075a7 */ /* 0x00452400080011ff */
[----:B----4-:R-:W-:Y:S05]  /*9da0*/  @!P0 NANOSLEEP.SYNCS 0x989680 ;  /* 0x009896800000895d */ /* 0x010fea0003900000 */
[----:B------:R-:W4:Y:S02]  /*9db0*/  @!P0 SYNCS.PHASECHK.TRANS64 P0, [R0+URZ], R3 ;  /* 0x00000003000085a7 */ /* 0x000f2400080010ff */
[----:B----4-:R-:W-:Y:S05]  /*9dc0*/  @!P0 BRA `(.L_x_154) ;  /* 0xfffffffc00f08947 */ /* 0x010fea000383ffff */
[----:B------:R-:W-:Y:S05]  /*9dd0*/  BRA `(.L_x_155) ;  /* 0xffffff9c00307947 */ /* 0x000fea000383ffff */
.L_x_69:
[----:B------:R-:W-:-:S07]  /*9de0*/  MOV R0, UR5 ;  /* 0x0000000500007c02 */ /* 0x000fce0008000f00 */
.L_x_156:
[----:B-1----:R1:W2:Y:S02]  /*9df0*/  SYNCS.PHASECHK.TRANS64.TRYWAIT P0, [R0+URZ], R3 ;  /* 0x00000003000075a7 */ /* 0x0022a400080011ff */
[----:B--2---:R-:W-:Y:S05]  /*9e00*/  @!P0 NANOSLEEP.SYNCS 0x989680 ;  /* 0x009896800000895d */ /* 0x004fea0003900000 */
[----:B------:R-:W2:Y:S02]  /*9e10*/  @!P0 SYNCS.PHASECHK.TRANS64 P0, [R0+URZ], R3 ;  /* 0x00000003000085a7 */ /* 0x000ea400080010ff */
[----:B--2---:R-:W-:Y:S05]  /*9e20*/  @!P0 BRA `(.L_x_156) ;  /* 0xfffffffc00f08947 */ /* 0x004fea000383ffff */
[----:B------:R-:W-:Y:S05]  /*9e30*/  BRA `(.L_x_157) ;  /* 0xffffff9c003c7947 */ /* 0x000fea000383ffff */
.L_x_70:
[----:B------:R-:W-:-:S07]  /*9e40*/  MOV R0, UR5 ;  /* 0x0000000500007c02 */ /* 0x000fce0008000f00 */
.L_x_158:
[----:B-1----:R1:W2:Y:S02]  /*9e50*/  SYNCS.PHASECHK.TRANS64.TRYWAIT P0, [R0+URZ], R3 ;  /* 0x00000003000075a7 */ /* 0x0022a400080011ff */
[----:B--2---:R-:W-:Y:S05]  /*9e60*/  @!P0 NANOSLEEP.SYNCS 0x989680 ;  /* 0x009896800000895d */ /* 0x004fea0003900000 */
[----:B------:R-:W2:Y:S02]  /*9e70*/  @!P0 SYNCS.PHASECHK.TRANS64 P0, [R0+URZ], R3 ;  /* 0x00000003000085a7 */ /* 0x000ea400080010ff */
[----:B--2---:R-:W-:Y:S05]  /*9e80*/  @!P0 BRA `(.L_x_158) ;  /* 0xfffffffc00f08947 */ /* 0x004fea000383ffff */
[----:B------:R-:W-:Y:S05]  /*9e90*/  BRA `(.L_x_159) ;  /* 0xffffff9c00487947 */ /* 0x000fea000383ffff */
.L_x_71:
[----:B------:R-:W-:-:S07]  /*9ea0*/  MOV R0, UR4 ;  /* 0x0000000400007c02 */ /* 0x000fce0008000f00 */
.L_x_160:
[----:B-1----:R1:W2:Y:S02]  /*9eb0*/  SYNCS.PHASECHK.TRANS64.TRYWAIT P0, [R0+URZ], R3 ;  /* 0x00000003000075a7 */ /* 0x0022a400080011ff */
[----:B--2---:R-:W-:Y:S05]  /*9ec0*/  @!P0 NANOSLEEP.SYNCS 0x989680 ;  /* 0x009896800000895d */ /* 0x004fea0003900000 */
[----:B------:R-:W2:Y:S02]  /*9ed0*/  @!P0 SYNCS.PHASECHK.TRANS64 P0, [R0+URZ], R3 ;  /* 0x00000003000085a7 */ /* 0x000ea400080010ff */
[----:B--2---:R-:W-:Y:S05]  /*9ee0*/  @!P0 BRA `(.L_x_160) ;  /* 0xfffffffc00f08947 */ /* 0x004fea000383ffff */
[----:B------:R-:W-:Y:S05]  /*9ef0*/  BRA `(.L_x_161) ;  /* 0xffffff9c00547947 */ /* 0x000fea000383ffff */
.L_x_76:
[----:B-1----:R1:W2:Y:S02]  /*9f00*/  SYNCS.PHASECHK.TRANS64.TRYWAIT P0, [R8+URZ+0xa0], R5 ;  /* 0x0000a005080075a7 */ /* 0x0022a400080011ff */
[----:B--2---:R-:W-:Y:S05]  /*9f10*/  @!P0 NANOSLEEP.SYNCS 0x989680 ;  /* 0x009896800000895d */ /* 0x004fea0003900000 */
[----:B------:R-:W2:Y:S02]  /*9f20*/  @!P0 SYNCS.PHASECHK.TRANS64 P0, [R8+URZ+0xa0], R5 ;  /* 0x0000a005080085a7 */ /* 0x000ea400080010ff */
[----:B--2---:R-:W-:Y:S05]  /*9f30*/  @!P0 BRA `(.L_x_76) ;  /* 0xfffffffc00f08947 */ /* 0x004fea000383ffff */
[----:B------:R-:W-:Y:S05]  /*9f40*/  BRA `(.L_x_162) ;  /* 0xffffffa000987947 */ /* 0x000fea000383ffff */
.L_x_79:
[----:B------:R-:W-:Y:S07]  /*9f50*/  MOV R0, UR21 ;  /* 0x0000001500007c02 */ /* 0x000fee0008000f00 */
.L_x_163:
[----:B-1----:R1:W2:Y:S02]  /*9f60*/  SYNCS.PHASECHK.TRANS64.TRYWAIT P1, [R0+URZ+0x98], R5 ;  /* 0x00009805000075a7 */ /* 0x0022a400080211ff */
[----:B--2---:R-:W-:Y:S05]  /*9f70*/  @!P1 NANOSLEEP.SYNCS 0x989680 ;  /* 0x009896800000995d */ /* 0x004fea0003900000 */
[----:B------:R-:W2:Y:S02]  /*9f80*/  @!P1 SYNCS.PHASECHK.TRANS64 P1, [R0+URZ+0x98], R5 ;  /* 0x00009805000095a7 */ /* 0x000ea400080210ff */
[----:B--2---:R-:W-:Y:S05]  /*9f90*/  @!P1 BRA `(.L_x_163) ;  /* 0xfffffffc00f09947 */ /* 0x004fea000383ffff */
[----:B------:R-:W-:Y:S05]  /*9fa0*/  BRA `(.L_x_78) ;  /* 0xffffffa800147947 */ /* 0x000fea000383ffff */
.L_x_82:
[----:B-1----:R-:W-:Y:S07]  /*9fb0*/  MOV R5, UR21 ;  /* 0x0000001500057c02 */ /* 0x002fee0008000f00 */
.L_x_164:
[----:B-1----:R1:W2:Y:S02]  /*9fc0*/  SYNCS.PHASECHK.TRANS64.TRYWAIT P0, [R5+URZ+0x70], R4 ;  /* 0x00007004050075a7 */ /* 0x0022a400080011ff */
[----:B--2---:R-:W-:Y:S05]  /*9fd0*/  @!P0 NANOSLEEP.SYNCS 0x989680 ;  /* 0x009896800000895d */ /* 0x004fea0003900000 */
[----:B------:R-:W2:Y:S02]  /*9fe0*/  @!P0 SYNCS.PHASECHK.TRANS64 P0, [R5+URZ+0x70], R4 ;  /* 0x00007004050085a7 */ /* 0x000ea400080010ff */
[----:B--2---:R-:W-:Y:S05]  /*9ff0*/  @!P0 BRA `(.L_x_164) ;  /* 0xfffffffc00f08947 */ /* 0x004fea000383ffff */
[----:B------:R-:W-:Y:S05]  /*a000*/  BRA `(.L_x_165) ;  /* 0xffffffa8006c7947 */ /* 0x000fea000383ffff */
.L_x_83:
[----:B------:R-:W-:Y:S07]  /*a010*/  MOV R5, UR21 ;  /* 0x0000001500057c02 */ /* 0x000fee0008000f00 */
.L_x_166:
[----:B-1----:R1:W2:Y:S02]  /*a020*/  SYNCS.PHASECHK.TRANS64.TRYWAIT P0, [R5+URZ+0x78], R4 ;  /* 0x00007804050075a7 */ /* 0x0022a400080011ff */
[----:B--2---:R-:W-:Y:S05]  /*a030*/  @!P0 NANOSLEEP.SYNCS 0x989680 ;  /* 0x009896800000895d */ /* 0x004fea0003900000 */
[----:B------:R-:W2:Y:S02]  /*a040*/  @!P0 SYNCS.PHASECHK.TRANS64 P0, [R5+URZ+0x78], R4 ;  /* 0x00007804050085a7 */ /* 0x000ea400080010ff */
[----:B--2---:R-:W-:Y:S05]  /*a050*/  @!P0 BRA `(.L_x_166) ;  /* 0xfffffffc00f08947 */ /* 0x004fea000383ffff */
[----:B------:R-:W-:Y:S05]  /*a060*/  BRA `(.L_x_167) ;  /* 0xffffffa800a47947 */ /* 0x000fea000383ffff */
.L_x_84:
[----:B-1----:R-:W-:Y:S07]  /*a070*/  MOV R5, UR21 ;  /* 0x0000001500057c02 */ /* 0x002fee0008000f00 */
.L_x_168:
[----:B-1----:R1:W2:Y:S02]  /*a080*/  SYNCS.PHASECHK.TRANS64.TRYWAIT P0, [R5+URZ+0x80], R4 ;  /* 0x00008004050075a7 */ /* 0x0022a400080011ff */
[----:B--2---:R-:W-:Y:S05]  /*a090*/  @!P0 NANOSLEEP.SYNCS 0x989680 ;  /* 0x009896800000895d */ /* 0x004fea0003900000 */
[----:B------:R-:W2:Y:S02]  /*a0a0*/  @!P0 SYNCS.PHASECHK.TRANS64 P0, [R5+URZ+0x80], R4 ;  /* 0x00008004050085a7 */ /* 0x000ea400080010ff */
[----:B--2---:R-:W-:Y:S05]  /*a0b0*/  @!P0 BRA `(.L_x_168) ;  /* 0xfffffffc00f08947 */ /* 0x004fea000383ffff */
[----:B------:R-:W-:Y:S05]  /*a0c0*/  BRA `(.L_x_169) ;  /* 0xffffffa800e87947 */ /* 0x000fea000383ffff */
.L_x_85:
[----:B-1----:R-:W-:Y:S07]  /*a0d0*/  MOV R5, UR21 ;  /* 0x0000001500057c02 */ /* 0x002fee0008000f00 */
.L_x_170:
[----:B-1----:R1:W2:Y:S02]  /*a0e0*/  SYNCS.PHASECHK.TRANS64.TRYWAIT P0, [R5+URZ+0x88], R4 ;  /* 0x00008804050075a7 */ /* 0x0022a400080011ff */
[----:B--2---:R-:W-:Y:S05]  /*a0f0*/  @!P0 NANOSLEEP.SYNCS 0x989680 ;  /* 0x009896800000895d */ /* 0x004fea0003900000 */
[----:B------:R-:W2:Y:S02]  /*a100*/  @!P0 SYNCS.PHASECHK.TRANS64 P0, [R5+URZ+0x88], R4 ;  /* 0x00008804050085a7 */ /* 0x000ea400080010ff */
[----:B--2---:R-:W-:Y:S05]  /*a110*/  @!P0 BRA `(.L_x_170) ;  /* 0xfffffffc00f08947 */ /* 0x004fea000383ffff */
[----:B------:R-:W-:Y:S05]  /*a120*/  BRA `(.L_x_171) ;  /* 0xffffffac00307947 */ /* 0x000fea000383ffff */
.L_x_87:
[----:B------:R-:W-:-:S07]  /*a130*/  MOV R0, UR21 ;  /* 0x0000001500007c02 */ /* 0x000fce0008000f00 */
.L_x_172:
[----:B-1----:R1:W2:Y:S02]  /*a140*/  SYNCS.PHASECHK.TRANS64.TRYWAIT P0, [R0+URZ+0x70], R3 ;  /* 0x00007003000075a7 */ /* 0x0022a400080011ff */
[----:B--2---:R-:W-:Y:S05]  /*a150*/  @!P0 NANOSLEEP.SYNCS 0x989680 ;  /* 0x009896800000895d */ /* 0x004fea0003900000 */
[----:B------:R-:W2:Y:S02]  /*a160*/  @!P0 SYNCS.PHASECHK.TRANS64 P0, [R0+URZ+0x70], R3 ;  /* 0x00007003000085a7 */ /* 0x000ea400080010ff */
[----:B--2---:R-:W-:Y:S05]  /*a170*/  @!P0 BRA `(.L_x_172) ;  /* 0xfffffffc00f08947 */ /* 0x004fea000383ffff */
[----:B------:R-:W-:Y:S05]  /*a180*/  BRA `(.L_x_173) ;  /* 0xffffffac00a47947 */ /* 0x000fea000383ffff */
.L_x_88:
[----:B-1----:R-:W-:-:S07]  /*a190*/  MOV R0, UR21 ;  /* 0x0000001500007c02 */ /* 0x002fce0008000f00 */
.L_x_174:
[----:B-1----:R1:W2:Y:S02]  /*a1a0*/  SYNCS.PHASECHK.TRANS64.TRYWAIT P0, [R0+URZ+0x78], R3 ;  /* 0x00007803000075a7 */ /* 0x0022a400080011ff */
[----:B--2---:R-:W-:Y:S05]  /*a1b0*/  @!P0 NANOSLEEP.SYNCS 0x989680 ;  /* 0x009896800000895d */ /* 0x004fea0003900000 */
[----:B------:R-:W2:Y:S02]  /*a1c0*/  @!P0 SYNCS.PHASECHK.TRANS64 P0, [R0+URZ+0x78], R3 ;  /* 0x00007803000085a7 */ /* 0x000ea400080010ff */
[----:B--2---:R-:W-:Y:S05]  /*a1d0*/  @!P0 BRA `(.L_x_174) ;  /* 0xfffffffc00f08947 */ /* 0x004fea000383ffff */
[----:B------:R-:W-:Y:S05]  /*a1e0*/  BRA `(.L_x_175) ;  /* 0xffffffac00947947 */ /* 0x000fea000383ffff */
.L_x_89:
[----:B-1----:R-:W-:-:S07]  /*a1f0*/  MOV R0, UR21 ;  /* 0x0000001500007c02 */ /* 0x002fce0008000f00 */
.L_x_176:
[----:B-1----:R1:W2:Y:S02]  /*a200*/  SYNCS.PHASECHK.TRANS64.TRYWAIT P0, [R0+URZ+0x80], R3 ;  /* 0x00008003000075a7 */ /* 0x0022a400080011ff */
[----:B--2---:R-:W-:Y:S05]  /*a210*/  @!P0 NANOSLEEP.SYNCS 0x989680 ;  /* 0x009896800000895d */ /* 0x004fea0003900000 */
[----:B------:R-:W2:Y:S02]  /*a220*/  @!P0 SYNCS.PHASECHK.TRANS64 P0, [R0+URZ+0x80], R3 ;  /* 0x00008003000085a7 */ /* 0x000ea400080010ff */
[----:B--2---:R-:W-:Y:S05]  /*a230*/  @!P0 BRA `(.L_x_176) ;  /* 0xfffffffc00f08947 */ /* 0x004fea000383ffff */
[----:B------:R-:W-:Y:S05]  /*a240*/  BRA `(.L_x_177) ;  /* 0xffffffac00847947 */ /* 0x000fea000383ffff */
.L_x_91:
[----:B-1----:R1:W2:Y:S02]  /*a250*/  SYNCS.PHASECHK.TRANS64.TRYWAIT P0, [R3+URZ+0xa0], R0 ;  /* 0x0000a000030075a7 */ /* 0x0022a400080011ff */
[----:B--2---:R-:W-:Y:S05]  /*a260*/  @!P0 NANOSLEEP.SYNCS 0x989680 ;  /* 0x009896800000895d */ /* 0x004fea0003900000 */
[----:B------:R-:W2:Y:S02]  /*a270*/  @!P0 SYNCS.PHASECHK.TRANS64 P0, [R3+URZ+0xa0], R0 ;  /* 0x0000a000030085a7 */ /* 0x000ea400080010ff */
[----:B--2---:R-:W-:Y:S05]  /*a280*/  @!P0 BRA `(.L_x_91) ;  /* 0xfffffffc00f08947 */ /* 0x004fea000383ffff */
[----:B------:R-:W-:Y:S05]  /*a290*/  BRA `(.L_x_178) ;  /* 0xffffffb000547947 */ /* 0x000fea000383ffff */
.L_x_102:
[----:B--2---:R2:W1:Y:S02]  /*a2a0*/  SYNCS.PHASECHK.TRANS64.TRYWAIT P1, [R2+URZ+0x50], R3 ;  /* 0x00005003020075a7 */ /* 0x00446400080211ff */
[----:B-1----:R-:W-:Y:S05]  /*a2b0*/  @!P1 NANOSLEEP.SYNCS 0x989680 ;  /* 0x009896800000995d */ /* 0x002fea0003900000 */
[----:B------:R-:W1:Y:S02]  /*a2c0*/  @!P1 SYNCS.PHASECHK.TRANS64 P1, [R2+URZ+0x50], R3 ;  /* 0x00005003020095a7 */ /* 0x000e6400080210ff */
[----:B-1----:R-:W-:Y:S05]  /*a2d0*/  @!P1 BRA `(.L_x_102) ;  /* 0xfffffffc00f09947 */ /* 0x002fea000383ffff */
[----:B------:R-:W-:Y:S05]  /*a2e0*/  BRA `(.L_x_101) ;  /* 0xffffffbc00cc7947 */ /* 0x000fea000383ffff */
.L_x_104:
[----:B--2---:R2:W4:Y:S02]  /*a2f0*/  SYNCS.PHASECHK.TRANS64.TRYWAIT P0, [R71+URZ+0xc0], R4 ;  /* 0x0000c004470075a7 */ /* 0x00452400080011ff */
[----:B----4-:R-:W-:Y:S05]  /*a300*/  @!P0 NANOSLEEP.SYNCS 0x989680 ;  /* 0x009896800000895d */ /* 0x010fea0003900000 */
[----:B------:R-:W4:Y:S02]  /*a310*/  @!P0 SYNCS.PHASECHK.TRANS64 P0, [R71+URZ+0xc0], R4 ;  /* 0x0000c004470085a7 */ /* 0x000f2400080010ff */
[----:B----4-:R-:W-:Y:S05]  /*a320*/  @!P0 BRA `(.L_x_104) ;  /* 0xfffffffc00f08947 */ /* 0x010fea000383ffff */
[----:B------:R-:W-:Y:S05]  /*a330*/  BRA `(.L_x_103) ;  /* 0xffffffc0001c7947 */ /* 0x000fea000383ffff */
.L_x_112:
[----:B---3--:R3:W4:Y:S02]  /*a340*/  SYNCS.PHASECHK.TRANS64.TRYWAIT P0, [R112+URZ+0x50], R3 ;  /* 0x00005003700075a7 */ /* 0x00872400080011ff */
[----:B----4-:R-:W-:Y:S05]  /*a350*/  @!P0 NANOSLEEP.SYNCS 0x989680 ;  /* 0x009896800000895d */ /* 0x010fea0003900000 */
[----:B------:R-:W4:Y:S02]  /*a360*/  @!P0 SYNCS.PHASECHK.TRANS64 P0, [R112+URZ+0x50], R3 ;  /* 0x00005003700085a7 */ /* 0x000f2400080010ff */
[----:B----4-:R-:W-:Y:S05]  /*a370*/  @!P0 BRA `(.L_x_112) ;  /* 0xfffffffc00f08947 */ /* 0x010fea000383ffff */
[----:B------:R-:W-:Y:S05]  /*a380*/  BRA `(.L_x_111) ;  /* 0xffffffcc00107947 */ /* 0x000fea000383ffff */
.L_x_120:
[----:B---3--:R3:W4:Y:S02]  /*a390*/  SYNCS.PHASECHK.TRANS64.TRYWAIT P0, [R112+URZ+0x50], R5 ;  /* 0x00005005700075a7 */ /* 0x00872400080011ff */
[----:B----4-:R-:W-:Y:S05]  /*a3a0*/  @!P0 NANOSLEEP.SYNCS 0x989680 ;  /* 0x009896800000895d */ /* 0x010fea0003900000 */
[----:B------:R-:W4:Y:S02]  /*a3b0*/  @!P0 SYNCS.PHASECHK.TRANS64 P0, [R112+URZ+0x50], R5 ;  /* 0x00005005700085a7 */ /* 0x000f2400080010ff */
[----:B----4-:R-:W-:Y:S05]  /*a3c0*/  @!P0 BRA `(.L_x_120) ;  /* 0xfffffffc00f08947 */ /* 0x010fea000383ffff */
[----:B------:R-:W-:Y:S05]  /*a3d0*/  BRA `(.L_x_119) ;  /* 0xffffffd800507947 */ /* 0x000fea000383ffff */
.L_x_128:
[----:B---3--:R3:W4:Y:S02]  /*a3e0*/  SYNCS.PHASECHK.TRANS64.TRYWAIT P0, [R102+URZ+0x50], R3 ;  /* 0x00005003660075a7 */ /* 0x00872400080011ff */
[----:B----4-:R-:W-:Y:S05]  /*a3f0*/  @!P0 NANOSLEEP.SYNCS 0x989680 ;  /* 0x009896800000895d */ /* 0x010fea0003900000 */
[----:B------:R-:W4:Y:S02]  /*a400*/  @!P0 SYNCS.PHASECHK.TRANS64 P0, [R102+URZ+0x50], R3 ;  /* 0x00005003660085a7 */ /* 0x000f2400080010ff */
[----:B----4-:R-:W-:Y:S05]  /*a410*/  @!P0 BRA `(.L_x_128) ;  /* 0xfffffffc00f08947 */ /* 0x010fea000383ffff */
[----:B------:R-:W-:Y:S05]  /*a420*/  BRA `(.L_x_127) ;  /* 0xffffffe4009c7947 */ /* 0x000fea000383ffff */
        .weak           $__internal_0_$__cuda_sm10x_tcgen05_guardrail_trap_col_being_dealloced_not_returned_by_alloc
        .type           $__internal_0_$__cuda_sm10x_tcgen05_guardrail_trap_col_being_dealloced_not_returned_by_alloc,@function
        .size           $__internal_0_$__cuda_sm10x_tcgen05_guardrail_trap_col_being_dealloced_not_returned_by_alloc,($__internal_1_$__cuda_sm10x_tcgen05_guardrail_trap_phase_invalid_during_alloc - $__internal_0_$__cuda_sm10x_tcgen05_guardrail_trap_col_being_dealloced_not_returned_by_alloc)
$__internal_0_$__cuda_sm10x_tcgen05_guardrail_trap_col_being_dealloced_not_returned_by_alloc:
[----:B------:R-:W-:Y:S05]  /*a430*/  BPT.TRAP 0x1 ;  /* 0x000000040000795c */ /* 0x000fea0000300000 */
[----:B------:R-:W-:-:S04]  /*a440*/  HFMA2 R3, -RZ, RZ, 0, 0 ;  /* 0x00000000ff037431 */ /* 0x000fc800000001ff */
[----:B------:R-:W-:Y:S05]  /*a450*/  RET.REL.NODEC R2 `(_ZN7cutlass13device_kernelINS_4gemm6kernel13GemmUniversalIN4cute5tupleIJiiiiEEENS1_10collective13CollectiveMmaINS1_35MainloopSm100TmaUmmaWarpSpecializedILi5ELi2ELi4ENS5_IJNS4_1CILi2EEENSA_ILi1EEESC_EEEEENS5_IJNSA_ILi64EEENSA_ILi256EEENSA_ILi128EEEEEENS_12float_e5m2_tENS5_IJlSC_lEEESJ_SK_NS4_8TiledMMAINS4_8MMA_AtomIJNS4_10MMA_TraitsINS4_19SM100_MMA_F8F6F4_SSEJSJ_SJ_fSF_SG_NS4_17integral_constantINS4_4UMMA5MajorELSR_0EEESS_NSP_INSQ_7ScaleInELST_0EEESU_EEEEEENS4_6LayoutINS5_IJSC_SC_SC_EEENS5_IJNSA_ILi0EEESZ_SZ_EEEEENS5_IJNS4_10UnderscoreES12_S12_EEEEENS4_13SM90_TMA_LOADENS4_14ComposedLayoutINS4_7SwizzleILi3ELi4ELi3EEENS4_18smem_ptr_flag_bitsILi8EEENSX_INS5_IJNSA_ILi8EEESH_EEENS5_IJSH_SC_EEEEEEEvNS4_8identityENS4_23SM90_TMA_LOAD_MULTICASTES1F_vS1G_EENS_8epilogue10collective18CollectiveEpilogueINS1J_23Sm100TmaWarpSpecializedILi4ELi2ELi32ELb0ELb0EEEJSI_NS5_IJNSX_ISF_SC_EES1O_EEESJ_SK_SJ_SK_NS1J_6fusion15FusionCallbacksIS1N_NS1Q_17LinearCombinationISJ_fSJ_fLNS_15FloatRoundStyleE2EEESI_S1P_JEEENS4_5SM1004TMEM4LOAD26SM100_TMEM_LOAD_16dp32b32xES15_NS16_INS17_ILi2ELi4ELi3EEES1A_NSX_INS5_IJS1B_SF_EEENS5_IJSF_SC_EEEEEEENS4_39AutoVectorizingCopyWithAssumedAlignmentILi128EEENS4_14SM90_TMA_STOREES24_S26_S26_EEEvvEEEEvNT_6ParamsE) ;  /* 0xffffff5802e87950 */ /* 0x000fea0003c3ffff */
        .weak           $__internal_1_$__cuda_sm10x_tcgen05_guardrail_trap_phase_invalid_during_alloc
        .type           $__internal_1_$__cuda_sm10x_tcgen05_guardrail_trap_phase_invalid_during_alloc,@function
        .size           $__internal_1_$__cuda_sm10x_tcgen05_guardrail_trap_phase_invalid_during_alloc,($__internal_2_$__cuda_sm10x_tcgen05_guardrail_trap_unallocated_columns_being_dealloced - $__internal_1_$__cuda_sm10x_tcgen05_guardrail_trap_phase_invalid_during_alloc)
$__internal_1_$__cuda_sm10x_tcgen05_guardrail_trap_phase_invalid_during_alloc:
[----:B------:R-:W-:Y:S05]  /*a460*/  BPT.TRAP 0x1 ;  /* 0x000000040000795c */ /* 0x000fea0000300000 */
[----:B------:R-:W-:-:S04]  /*a470*/  MOV R5, 0x0 ;  /* 0x0000000000057802 */ /* 0x000fc80000000f00 */
[----:B------:R-:W-:Y:S05]  /*a480*/  RET.REL.NODEC R4 `(_ZN7cutlass13device_kernelINS_4gemm6kernel13GemmUniversalIN4cute5tupleIJiiiiEEENS1_10collective13CollectiveMmaINS1_35MainloopSm100TmaUmmaWarpSpecializedILi5ELi2ELi4ENS5_IJNS4_1CILi2EEENSA_ILi1EEESC_EEEEENS5_IJNSA_ILi64EEENSA_ILi256EEENSA_ILi128EEEEEENS_12float_e5m2_tENS5_IJlSC_lEEESJ_SK_NS4_8TiledMMAINS4_8MMA_AtomIJNS4_10MMA_TraitsINS4_19SM100_MMA_F8F6F4_SSEJSJ_SJ_fSF_SG_NS4_17integral_constantINS4_4UMMA5MajorELSR_0EEESS_NSP_INSQ_7ScaleInELST_0EEESU_EEEEEENS4_6LayoutINS5_IJSC_SC_SC_EEENS5_IJNSA_ILi0EEESZ_SZ_EEEEENS5_IJNS4_10UnderscoreES12_S12_EEEEENS4_13SM90_TMA_LOADENS4_14ComposedLayoutINS4_7SwizzleILi3ELi4ELi3EEENS4_18smem_ptr_flag_bitsILi8EEENSX_INS5_IJNSA_ILi8EEESH_EEENS5_IJSH_SC_EEEEEEEvNS4_8identityENS4_23SM90_TMA_LOAD_MULTICASTES1F_vS1G_EENS_8epilogue10collective18CollectiveEpilogueINS1J_23Sm100TmaWarpSpecializedILi4ELi2ELi32ELb0ELb0EEEJSI_NS5_IJNSX_ISF_SC_EES1O_EEESJ_SK_SJ_SK_NS1J_6fusion15FusionCallbacksIS1N_NS1Q_17LinearCombinationISJ_fSJ_fLNS_15FloatRoundStyleE2EEESI_S1P_JEEENS4_5SM1004TMEM4LOAD26SM100_TMEM_LOAD_16dp32b32xES15_NS16_INS17_ILi2ELi4ELi3EEES1A_NSX_INS5_IJS1B_SF_EEENS5_IJSF_SC_EEEEEEENS4_39AutoVectorizingCopyWithAssumedAlignmentILi128EEENS4_14SM90_TMA_STOREES24_S26_S26_EEEvvEEEEvNT_6ParamsE) ;  /* 0xffffff5804dc7950 */ /* 0x000fea0003c3ffff */
        .weak           $__internal_2_$__cuda_sm10x_tcgen05_guardrail_trap_unallocated_columns_being_dealloced
        .type           $__internal_2_$__cuda_sm10x_tcgen05_guardrail_trap_unallocated_columns_being_dealloced,@function
        .size           $__internal_2_$__cuda_sm10x_tcgen05_guardrail_trap_unallocated_columns_being_dealloced,(.L_x_180 - $__internal_2_$__cuda_sm10x_tcgen05_guardrail_trap_unallocated_columns_being_dealloced)
$__internal_2_$__cuda_sm10x_tcgen05_guardrail_trap_unallocated_columns_being_dealloced:
[----:B------:R-:W-:Y:S05]  /*a490*/  BPT.TRAP 0x1 ;  /* 0x000000040000795c */ /* 0x000fea0000300000 */
[----:B------:R-:W-:-:S04]  /*a4a0*/  HFMA2 R3, -RZ, RZ, 0, 0 ;  /* 0x00000000ff037431 */ /* 0x000fc800000001ff */
[----:B------:R-:W-:Y:S05]  /*a4b0*/  RET.REL.NODEC R2 `(_ZN7cutlass13device_kernelINS_4gemm6kernel13GemmUniversalIN4cute5tupleIJiiiiEEENS1_10collective13CollectiveMmaINS1_35MainloopSm100TmaUmmaWarpSpecializedILi5ELi2ELi4ENS5_IJNS4_1CILi2EEENSA_ILi1EEESC_EEEEENS5_IJNSA_ILi64EEENSA_ILi256EEENSA_ILi128EEEEEENS_12float_e5m2_tENS5_IJlSC_lEEESJ_SK_NS4_8TiledMMAINS4_8MMA_AtomIJNS4_10MMA_TraitsINS4_19SM100_MMA_F8F6F4_SSEJSJ_SJ_fSF_SG_NS4_17integral_constantINS4_4UMMA5MajorELSR_0EEESS_NSP_INSQ_7ScaleInELST_0EEESU_EEEEEENS4_6LayoutINS5_IJSC_SC_SC_EEENS5_IJNSA_ILi0EEESZ_SZ_EEEEENS5_IJNS4_10UnderscoreES12_S12_EEEEENS4_13SM90_TMA_LOADENS4_14ComposedLayoutINS4_7SwizzleILi3ELi4ELi3EEENS4_18smem_ptr_flag_bitsILi8EEENSX_INS5_IJNSA_ILi8EEESH_EEENS5_IJSH_SC_EEEEEEEvNS4_8identityENS4_23SM90_TMA_LOAD_MULTICASTES1F_vS1G_EENS_8epilogue10collective18CollectiveEpilogueINS1J_23Sm100TmaWarpSpecializedILi4ELi2ELi32ELb0ELb0EEEJSI_NS5_IJNSX_ISF_SC_EES1O_EEESJ_SK_SJ_SK_NS1J_6fusion15FusionCallbacksIS1N_NS1Q_17LinearCombinationISJ_fSJ_fLNS_15FloatRoundStyleE2EEESI_S1P_JEEENS4_5SM1004TMEM4LOAD26SM100_TMEM_LOAD_16dp32b32xES15_NS16_INS17_ILi2ELi4ELi3EEES1A_NSX_INS5_IJS1B_SF_EEENS5_IJSF_SC_EEEEEEENS4_39AutoVectorizingCopyWithAssumedAlignmentILi128EEENS4_14SM90_TMA_STOREES24_S26_S26_EEEvvEEEEvNT_6ParamsE) ;  /* 0xffffff5802d07950 */ /* 0x000fea0003c3ffff */
.L_x_179:
[----:B------:R-:W-:-:S00]  /*a4c0*/  BRA `(.L_x_179) ;  /* 0xfffffffc00fc7947 */ /* 0x000fc0000383ffff */
[----:B------:R-:W-:-:S00]  /*a4d0*/  NOP ;  /* 0x0000000000007918 */ /* 0x000fc00000000000 */
        /* <DEDUP_REMOVED lines=10> */
.L_x_180:


//--------------------- .nv.global.init           --------------------------
	.section	.nv.global.init,"aw",@progbits
.nv.global.init:
	.type		$str$27,@object
	.size		$str$27,($str$28 - $str$27)
$str$27:
        /*0000*/ 	.byte	0x28, 0x61, 0x64, 0x64, 0x72, 0x65, 0x73, 0x73, 0x20, 0x26, 0x20, 0x6d, 0x61, 0x73, 0x6b, 0x29
        /*0010*/ 	.byte	0x20, 0x3d, 0x3d, 0x20, 0x30, 0x00
	.type		$str$28,@object
	.size		$str$28,($str$26 - $str$28)
$str$28:
        /*0016*/ 	.byte	0x2f, 0x74, 0x6d, 0x70, 0x2f, 0x63, 0x75, 0x74, 0x6c, 0x61, 0x73, 0x73, 0x5f, 0x73, 0x77, 0x65
        /*0026*/ 	.byte	0x65, 0x70, 0x5f, 0x73, 0x72, 0x63, 0x2f, 0x69, 0x6e, 0x63, 0x6c, 0x75, 0x64, 0x65, 0x2f, 0x63
        /*0036*/ 	.byte	0x75, 0x74, 0x65, 0x2f, 0x70, 0x6f, 0x69, 0x6e, 0x74, 0x65, 0x72, 0x5f, 0x66, 0x6c, 0x61, 0x67
        /*0046*/ 	.byte	0x67, 0x65, 0x64, 0x2e, 0x68, 0x70, 0x70, 0x00
	.type		$str$26,@object
	.size		$str$26,($str$25 - $str$26)
$str$26:
        /*004e*/ 	.byte	0x2f, 0x74, 0x6d, 0x70, 0x2f, 0x63, 0x75, 0x74, 0x6c, 0x61, 0x73, 0x73, 0x5f, 0x73, 0x77, 0x65
        /*005e*/ 	.byte	0x65, 0x70, 0x5f, 0x73, 0x72, 0x63, 0x2f, 0x69, 0x6e, 0x63, 0x6c, 0x75, 0x64, 0x65, 0x2f, 0x63
        /*006e*/ 	.byte	0x75, 0x74, 0x65, 0x2f, 0x61, 0x74, 0x6f, 0x6d, 0x2f, 0x63, 0x6f, 0x70, 0x79, 0x5f, 0x74, 0x72
        /*007e*/ 	.byte	0x61, 0x69, 0x74, 0x73, 0x5f, 0x73, 0x6d, 0x31, 0x30, 0x30, 0x2e, 0x68, 0x70, 0x70, 0x00
	.type		$str$25,@object
	.size		$str$25,(__unnamed_1 - $str$25)
$str$25:
        /*008d*/ 	.byte	0x28, 0x28, 0x75, 0x69, 0x6e, 0x74, 0x33, 0x32, 0x5f, 0x74, 0x28, 0x74, 0x68, 0x72, 0x65, 0x61
        /*009d*/ 	.byte	0x64, 0x49, 0x64, 0x78, 0x2e, 0x78, 0x29, 0x20, 0x2f, 0x20, 0x33, 0x32, 0x29, 0x20, 0x25, 0x20
        /*00ad*/ 	.byte	0x34, 0x29, 0x20, 0x3d, 0x3d, 0x20, 0x28, 0x28, 0x28, 0x74, 0x6d, 0x65, 0x6d, 0x5f, 0x61, 0x64
        /*00bd*/ 	.byte	0x64, 0x72, 0x20, 0x3e, 0x3e, 0x20, 0x31, 0x36, 0x29, 0x20, 0x2f, 0x20, 0x33, 0x32, 0x29, 0x20
        /*00cd*/ 	.byte	0x25, 0x20, 0x34, 0x29, 0x00
	.type		__unnamed_1,@object
	.size		__unnamed_1,(__unnamed_2 - __unnamed_1)
__unnamed_1:
        /*00d2*/ 	.byte	0x61, 0x75, 0x74, 0x6f, 0x20, 0x63, 0x75, 0x74, 0x65, 0x3a, 0x3a, 0x61, 0x73, 0x5f, 0x70, 0x6f
        /* <DEDUP_REMOVED lines=24> */
        /*0262*/ 	.byte	0x3c, 0x34, 0x30, 0x39, 0x36, 0x3e, 0x3e, 0x3e, 0x3e, 0x5d, 0x00
	.type		__unnamed_2,@object
	.size		__unnamed_2,(__unnamed_3 - __unnamed_2)
__unnamed_2:
        /* <DEDUP_REMOVED lines=26> */
	.type		__unnamed_3,@object
	.size		__unnamed_3,(.L_3 - __unnamed_3)
__unnamed_3:
        /* <DEDUP_REMOVED lines=40> */
        /*0688*/ 	.byte	0x74, 0x65, 0x3a, 0x3a, 0x43, 0x3c, 0x30, 0x3e, 0x3e, 0x3e, 0x3e, 0x5d, 0x00
.L_3:


//--------------------- .nv.shared._ZN7cutlass13device_kernelINS_4gemm6kernel13GemmUniversalIN4cute5tupleIJiiiiEEENS1_10collective13CollectiveMmaINS1_35MainloopSm100TmaUmmaWarpSpecializedILi5ELi2ELi4ENS5_IJNS4_1CILi2EEENSA_ILi1EEESC_EEEEENS5_IJNSA_ILi64EEENSA_ILi256EEENSA_ILi128EEEEEENS_12float_e5m2_tENS5_IJlSC_lEEESJ_SK_NS4_8TiledMMAINS4_8MMA_AtomIJNS4_10MMA_TraitsINS4_19SM100_MMA_F8F6F4_SSEJSJ_SJ_fSF_SG_NS4_17integral_constantINS4_4UMMA5MajorELSR_0EEESS_NSP_INSQ_7ScaleInELST_0EEESU_EEEEEENS4_6LayoutINS5_IJSC_SC_SC_EEENS5_IJNSA_ILi0EEESZ_SZ_EEEEENS5_IJNS4_10UnderscoreES12_S12_EEEEENS4_13SM90_TMA_LOADENS4_14ComposedLayoutINS4_7SwizzleILi3ELi4ELi3EEENS4_18smem_ptr_flag_bitsILi8EEENSX_INS5_IJNSA_ILi8EEESH_EEENS5_IJSH_SC_EEEEEEEvNS4_8identityENS4_23SM90_TMA_LOAD_MULTICASTES1F_vS1G_EENS_8epilogue10collective18CollectiveEpilogueINS1J_23Sm100TmaWarpSpecializedILi4ELi2ELi32ELb0ELb0EEEJSI_NS5_IJNSX_ISF_SC_EES1O_EEESJ_SK_SJ_SK_NS1J_6fusion15FusionCallbacksIS1N_NS1Q_17LinearCombinationISJ_fSJ_fLNS_15FloatRoundStyleE2EEESI_S1P_JEEENS4_5SM1004TMEM4LOAD26SM100_TMEM_LOAD_16dp32b32xES15_NS16_INS17_ILi2ELi4ELi3EEES1A_NSX_INS5_IJS1B_SF_EEENS5_IJSF_SC_EEEEEEENS4_39AutoVectorizingCopyWithAssumedAlignmentILi128EEENS4_14SM90_TMA_STOREES24_S26_S26_EEEvvEEEEvNT_6ParamsE --------------------------
	.section	.nv.shared._ZN7cutlass13device_kernelINS_4gemm6kernel13GemmUniversalIN4cute5tupleIJiiiiEEENS1_10collective13CollectiveMmaINS1_35MainloopSm100TmaUmmaWarpSpecializedILi5ELi2ELi4ENS5_IJNS4_1CILi2EEENSA_ILi1EEESC_EEEEENS5_IJNSA_ILi64EEENSA_ILi256EEENSA_ILi128EEEEEENS_12float_e5m2_tENS5_IJlSC_lEEESJ_SK_NS4_8TiledMMAINS4_8MMA_AtomIJNS4_10MMA_TraitsINS4_19SM100_MMA_F8F6F4_SSEJSJ_SJ_fSF_SG_NS4_17integral_constantINS4_4UMMA5MajorELSR_0EEESS_NSP_INSQ_7ScaleInELST_0EEESU_EEEEEENS4_6LayoutINS5_IJSC_SC_SC_EEENS5_IJNSA_ILi0EEESZ_SZ_EEEEENS5_IJNS4_10UnderscoreES12_S12_EEEEENS4_13SM90_TMA_LOADENS4_14ComposedLayoutINS4_7SwizzleILi3ELi4ELi3EEENS4_18smem_ptr_flag_bitsILi8EEENSX_INS5_IJNSA_ILi8EEESH_EEENS5_IJSH_SC_EEEEEEEvNS4_8identityENS4_23SM90_TMA_LOAD_MULTICASTES1F_vS1G_EENS_8epilogue10collective18CollectiveEpilogueINS1J_23Sm100TmaWarpSpecializedILi4ELi2ELi32ELb0ELb0EEEJSI_NS5_IJNSX_ISF_SC_EES1O_EEESJ_SK_SJ_SK_NS1J_6fusion15FusionCallbacksIS1N_NS1Q_17LinearCombinationISJ_fSJ_fLNS_15FloatRoundStyleE2EEESI_S1P_JEEENS4_5SM1004TMEM4LOAD26SM100_TMEM_LOAD_16dp32b32xES15_NS16_INS17_ILi2ELi4ELi3EEES1A_NSX_INS5_IJS1B_SF_EEENS5_IJSF_SC_EEEEEEENS4_39AutoVectorizingCopyWithAssumedAlignmentILi128EEENS4_14SM90_TMA_STOREES24_S26_S26_EEEvvEEEEvNT_6ParamsE,"aw",@nobits
	.sectionflags	@""
	.align	16
	.zero		1024


//--------------------- .nv.shared.reserved.0     --------------------------
	.section	.nv.shared.reserved.0,"aw",@nobits
	.weak		__nv_reservedSMEM_offset_0_alias
	.size		__nv_reservedSMEM_offset_0_alias, 0, 64
	.other		__nv_reservedSMEM_offset_0_alias,@"STO_CUDA_RESERVED_SHARED STV_DEFAULT"
__nv_reservedSMEM_offset_0_alias:
	.zero		0
.nv.shared.reserved.0:
	.zero		64
	.weak		__nv_reservedSMEM_tcgen05_partition
	.type		__nv_reservedSMEM_tcgen05_partition,@object
	.size		__nv_reservedSMEM_tcgen05_partition,(.L_0 - __nv_reservedSMEM_tcgen05_partition)
__nv_reservedSMEM_tcgen05_partition:
	.zero		32
.L_0:


//--------------------- .nv.global                --------------------------
	.section	.nv.global,"aw",@nobits
.nv.global:
	.type		_ZN40_INTERNAL_db625c5c_4_k_cu_171cda04_342974cute1_E,@object
	.size		_ZN40_INTERNAL_db625c5c_4_k_cu_171cda04_342974cute1_E,(_ZN40_INTERNAL_db625c5c_4_k_cu_171cda04_342974cuda3std3__45__cpo6cbeginE - _ZN40_INTERNAL_db625c5c_4_k_cu_171cda04_342974cute1_E)
_ZN40_INTERNAL_db625c5c_4_k_cu_171cda04_342974cute1_E:
	.zero		1
	.type		_ZN40_INTERNAL_db625c5c_4_k_cu_171cda04_342974cuda3std3__45__cpo6cbeginE,@object
	.size		_ZN40_INTERNAL_db625c5c_4_k_cu_171cda04_342974cuda3std3__45__cpo6cbeginE,(_ZN40_INTERNAL_db625c5c_4_k_cu_171cda04_342974cuda3std3__48in_placeE - _ZN40_INTERNAL_db625c5c_4_k_cu_171cda04_342974cuda3std3__45__cpo6cbeginE)
_ZN40_INTERNAL_db625c5c_4_k_cu_171cda04_342974cuda3std3__45__cpo6cbeginE:
	.zero		1
	.type		_ZN40_INTERNAL_db625c5c_4_k_cu_171cda04_342974cuda3std3__48in_placeE,@object
	.size		_ZN40_INTERNAL_db625c5c_4_k_cu_171cda04_342974cuda3std3__48in_placeE,(_ZN40_INTERNAL_db625c5c_4_k_cu_171cda04_342974cuda3std6ranges3__45__cpo9iter_moveE - _ZN40_INTERNAL_db625c5c_4_k_cu_171cda04_342974cuda3std3__48in_placeE)
_ZN40_INTERNAL_db625c5c_4_k_cu_171cda04_342974cuda3std3__48in_placeE:
	.zero		1
	.type		_ZN40_INTERNAL_db625c5c_4_k_cu_171cda04_342974cuda3std6ranges3__45__cpo9iter_moveE,@object
	.size		_ZN40_INTERNAL_db625c5c_4_k_cu_171cda04_342974cuda3std6ranges3__45__cpo9iter_moveE,(_ZN40_INTERNAL_db625c5c_4_k_cu_171cda04_342974cuda3std3__45__cpo5beginE - _ZN40_INTERNAL_db625c5c_4_k_cu_171cda04_342974cuda3std6ranges3__45__cpo9iter_moveE)
_ZN40_INTERNAL_db625c5c_4_k_cu_171cda04_342974cuda3std6ranges3__45__cpo9iter_moveE:
	.zero		1
	.type		_ZN40_INTERNAL_db625c5c_4_k_cu_171cda04_342974cuda3std3__45__cpo5beginE,@object
	.size		_ZN40_INTERNAL_db625c5c_4_k_cu_171cda04_342974cuda3std3__45__cpo5beginE,(_ZN40_INTERNAL_db625c5c_4_k_cu_171cda04_342974cuda3std3__442_GLOBAL__N__db625c5c_4_k_cu_171cda04_342976ignoreE - _ZN40_INTERNAL_db625c5c_4_k_cu_171cda04_342974cuda3std3__45__cpo5beginE)
_ZN40_INTERNAL_db625c5c_4_k_cu_171cda04_342974cuda3std3__45__cpo5beginE:
	.zero		1
	.type		_ZN40_INTERNAL_db625c5c_4_k_cu_171cda04_342974cuda3std3__442_GLOBAL__N__db625c5c_4_k_cu_171cda04_342976ignoreE,@object
	.size		_ZN40_INTERNAL_db625c5c_4_k_cu_171cda04_342974cuda3std3__442_GLOBAL__N__db625c5c_4_k_cu_171cda04_342976ignoreE,(_ZN40_INTERNAL_db625c5c_4_k_cu_171cda04_342974cute7productE - _ZN40_INTERNAL_db625c5c_4_k_cu_171cda04_342974cuda3std3__442_GLOBAL__N__db625c5c_4_k_cu_171cda04_342976ignoreE)
_ZN40_INTERNAL_db625c5c_4_k_cu_171cda04_342974cuda3std3__442_GLOBAL__N__db625c5c_4_k_cu_171cda04_342976ignoreE:
	.zero		1
	.type		_ZN40_INTERNAL_db625c5c_4_k_cu_171cda04_342974cute7productE,@object
	.size		_ZN40_INTERNAL_db625c5c_4_k_cu_171cda04_342974cute7productE,(_ZN40_INTERNAL_db625c5c_4_k_cu_171cda04_342974cuda3std3__45__cpo3endE - _ZN40_INTERNAL_db625c5c_4_k_cu_171cda04_342974cute7productE)
_ZN40_INTERNAL_db625c5c_4_k_cu_171cda04_342974cute7productE:
	.zero		1
	.type		_ZN40_INTERNAL_db625c5c_4_k_cu_171cda04_342974cuda3std3__45__cpo3endE,@object
	.size		_ZN40_INTERNAL_db625c5c_4_k_cu_171cda04_342974cuda3std3__45__cpo3endE,(_ZN40_INTERNAL_db625c5c_4_k_cu_171cda04_342974cuda3std3__419piecewise_constructE - _ZN40_INTERNAL_db625c5c_4_k_cu_171cda04_342974cuda3std3__45__cpo3endE)
_ZN40_INTERNAL_db625c5c_4_k_cu_171cda04_342974cuda3std3__45__cpo3endE:
	.zero		1
	.type		_ZN40_INTERNAL_db625c5c_4_k_cu_171cda04_342974cuda3std3__419piecewise_constructE,@object
	.size		_ZN40_INTERNAL_db625c5c_4_k_cu_171cda04_342974cuda3std3__419piecewise_constructE,(_ZN40_INTERNAL_db625c5c_4_k_cu_171cda04_342974cuda3std3__45__cpo4cendE - _ZN40_INTERNAL_db625c5c_4_k_cu_171cda04_342974cuda3std3__419piecewise_constructE)
_ZN40_INTERNAL_db625c5c_4_k_cu_171cda04_342974cuda3std3__419piecewise_constructE:
	.zero		1
	.type		_ZN40_INTERNAL_db625c5c_4_k_cu_171cda04_342974cuda3std3__45__cpo4cendE,@object
	.size		_ZN40_INTERNAL_db625c5c_4_k_cu_171cda04_342974cuda3std3__45__cpo4cendE,(_ZN40_INTERNAL_db625c5c_4_k_cu_171cda04_342974cuda3std6ranges3__45__cpo4swapE - _ZN40_INTERNAL_db625c5c_4_k_cu_171cda04_342974cuda3std3__45__cpo4cendE)
_ZN40_INTERNAL_db625c5c_4_k_cu_171cda04_342974cuda3std3__45__cpo4cendE:
	.zero		1
	.type		_ZN40_INTERNAL_db625c5c_4_k_cu_171cda04_342974cuda3std6ranges3__45__cpo4swapE,@object
	.size		_ZN40_INTERNAL_db625c5c_4_k_cu_171cda04_342974cuda3std6ranges3__45__cpo4swapE,(.L_11 - _ZN40_INTERNAL_db625c5c_4_k_cu_171cda04_342974cuda3std6ranges3__45__cpo4swapE)
_ZN40_INTERNAL_db625c5c_4_k_cu_171cda04_342974cuda3std6ranges3__45__cpo4swapE:
	.zero		1
.L_11:


//--------------------- .nv.constant0._ZN7cutlass13device_kernelINS_4gemm6kernel13GemmUniversalIN4cute5tupleIJiiiiEEENS1_10collective13CollectiveMmaINS1_35MainloopSm100TmaUmmaWarpSpecializedILi5ELi2ELi4ENS5_IJNS4_1CILi2EEENSA_ILi1EEESC_EEEEENS5_IJNSA_ILi64EEENSA_ILi256EEENSA_ILi128EEEEEENS_12float_e5m2_tENS5_IJlSC_lEEESJ_SK_NS4_8TiledMMAINS4_8MMA_AtomIJNS4_10MMA_TraitsINS4_19SM100_MMA_F8F6F4_SSEJSJ_SJ_fSF_SG_NS4_17integral_constantINS4_4UMMA5MajorELSR_0EEESS_NSP_INSQ_7ScaleInELST_0EEESU_EEEEEENS4_6LayoutINS5_IJSC_SC_SC_EEENS5_IJNSA_ILi0EEESZ_SZ_EEEEENS5_IJNS4_10UnderscoreES12_S12_EEEEENS4_13SM90_TMA_LOADENS4_14ComposedLayoutINS4_7SwizzleILi3ELi4ELi3EEENS4_18smem_ptr_flag_bitsILi8EEENSX_INS5_IJNSA_ILi8EEESH_EEENS5_IJSH_SC_EEEEEEEvNS4_8identityENS4_23SM90_TMA_LOAD_MULTICASTES1F_vS1G_EENS_8epilogue10collective18CollectiveEpilogueINS1J_23Sm100TmaWarpSpecializedILi4ELi2ELi32ELb0ELb0EEEJSI_NS5_IJNSX_ISF_SC_EES1O_EEESJ_SK_SJ_SK_NS1J_6fusion15FusionCallbacksIS1N_NS1Q_17LinearCombinationISJ_fSJ_fLNS_15FloatRoundStyleE2EEESI_S1P_JEEENS4_5SM1004TMEM4LOAD26SM100_TMEM_LOAD_16dp32b32xES15_NS16_INS17_ILi2ELi4ELi3EEES1A_NSX_INS5_IJS1B_SF_EEENS5_IJSF_SC_EEEEEEENS4_39AutoVectorizingCopyWithAssumedAlignmentILi128EEENS4_14SM90_TMA_STOREES24_S26_S26_EEEvvEEEEvNT_6ParamsE --------------------------
	.section	.nv.constant0._ZN7cutlass13device_kernelINS_4gemm6kernel13GemmUniversalIN4cute5tupleIJiiiiEEENS1_10collective13CollectiveMmaINS1_35MainloopSm100TmaUmmaWarpSpecializedILi5ELi2ELi4ENS5_IJNS4_1CILi2EEENSA_ILi1EEESC_EEEEENS5_IJNSA_ILi64EEENSA_ILi256EEENSA_ILi128EEEEEENS_12float_e5m2_tENS5_IJlSC_lEEESJ_SK_NS4_8TiledMMAINS4_8MMA_AtomIJNS4_10MMA_TraitsINS4_19SM100_MMA_F8F6F4_SSEJSJ_SJ_fSF_SG_NS4_17integral_constantINS4_4UMMA5MajorELSR_0EEESS_NSP_INSQ_7ScaleInELST_0EEESU_EEEEEENS4_6LayoutINS5_IJSC_SC_SC_EEENS5_IJNSA_ILi0EEESZ_SZ_EEEEENS5_IJNS4_10UnderscoreES12_S12_EEEEENS4_13SM90_TMA_LOADENS4_14ComposedLayoutINS4_7SwizzleILi3ELi4ELi3EEENS4_18smem_ptr_flag_bitsILi8EEENSX_INS5_IJNSA_ILi8EEESH_EEENS5_IJSH_SC_EEEEEEEvNS4_8identityENS4_23SM90_TMA_LOAD_MULTICASTES1F_vS1G_EENS_8epilogue10collective18CollectiveEpilogueINS1J_23Sm100TmaWarpSpecializedILi4ELi2ELi32ELb0ELb0EEEJSI_NS5_IJNSX_ISF_SC_EES1O_EEESJ_SK_SJ_SK_NS1J_6fusion15FusionCallbacksIS1N_NS1Q_17LinearCombinationISJ_fSJ_fLNS_15FloatRoundStyleE2EEESI_S1P_JEEENS4_5SM1004TMEM4LOAD26SM100_TMEM_LOAD_16dp32b32xES15_NS16_INS17_ILi2ELi4ELi3EEES1A_NSX_INS5_IJS1B_SF_EEENS5_IJSF_SC_EEEEEEENS4_39AutoVectorizingCopyWithAssumedAlignmentILi128EEENS4_14SM90_TMA_STOREES24_S26_S26_EEEvvEEEEvNT_6ParamsE,"a",@progbits
	.sectionflags	@""
	.align	4
.nv.constant0._ZN7cutlass13device_kernelINS_4gemm6kernel13GemmUniversalIN4cute5tupleIJiiiiEEENS1_10collective13CollectiveMmaINS1_35MainloopSm100TmaUmmaWarpSpecializedILi5ELi2ELi4ENS5_IJNS4_1CILi2EEENSA_ILi1EEESC_EEEEENS5_IJNSA_ILi64EEENSA_ILi256EEENSA_ILi128EEEEEENS_12float_e5m2_tENS5_IJlSC_lEEESJ_SK_NS4_8TiledMMAINS4_8MMA_AtomIJNS4_10MMA_TraitsINS4_19SM100_MMA_F8F6F4_SSEJSJ_SJ_fSF_SG_NS4_17integral_constantINS4_4UMMA5MajorELSR_0EEESS_NSP_INSQ_7ScaleInELST_0EEESU_EEEEEENS4_6LayoutINS5_IJSC_SC_SC_EEENS5_IJNSA_ILi0EEESZ_SZ_EEEEENS5_IJNS4_10UnderscoreES12_S12_EEEEENS4_13SM90_TMA_LOADENS4_14ComposedLayoutINS4_7SwizzleILi3ELi4ELi3EEENS4_18smem_ptr_flag_bitsILi8EEENSX_INS5_IJNSA_ILi8EEESH_EEENS5_IJSH_SC_EEEEEEEvNS4_8identityENS4_23SM90_TMA_LOAD_MULTICASTES1F_vS1G_EENS_8epilogue10collective18CollectiveEpilogueINS1J_23Sm100TmaWarpSpecializedILi4ELi2ELi32ELb0ELb0EEEJSI_NS5_IJNSX_ISF_SC_EES1O_EEESJ_SK_SJ_SK_NS1J_6fusion15FusionCallbacksIS1N_NS1Q_17LinearCombinationISJ_fSJ_fLNS_15FloatRoundStyleE2EEESI_S1P_JEEENS4_5SM1004TMEM4LOAD26SM100_TMEM_LOAD_16dp32b32xES15_NS16_INS17_ILi2ELi4ELi3EEES1A_NSX_INS5_IJS1B_SF_EEENS5_IJSF_SC_EEEEEEENS4_39AutoVectorizingCopyWithAssumedAlignmentILi128EEENS4_14SM90_TMA_STOREES24_S26_S26_EEEvvEEEEvNT_6ParamsE:
	.zero		2944


//--------------------- SYMBOLS --------------------------

	.type		.nv.reservedSmem.offset0,@object
	.size		.nv.reservedSmem.offset0,0x4
	.type		.nv.reservedSmem.cap,@object
	.size		.nv.reservedSmem.cap,0x4
	.type		__assertfail,@function
